	.target	sm_90a

	.elftype	@"ET_EXEC"


//--------------------- .note.nv.tkinfo           --------------------------
	.section	.note.nv.tkinfo,"",@"SHT_NOTE"
	.sectionflags	@"SHF_NOTE_NV_TKINFO"
	.tkinfo
        /*0018*/ 	.word	0x00000002
        /*0030*/ 	.string	""
        /*0030*/ 	.string	"ptxas"
        /*0030*/ 	.string	"Cuda compilation tools, release 13.0, V13.0.88"
        /*0030*/ 	.string	"Build cuda_13.0.r13.0/compiler.36424714_0"
        /*0030*/ 	.string	"-arch sm_90a -m 64 "



//--------------------- .note.nv.cuinfo           --------------------------
	.section	.note.nv.cuinfo,"",@"SHT_NOTE"
	.sectionflags	@"SHF_NOTE_NV_CUINFO"
        /*0018*/ 	.short	0x0002
        /*001a*/ 	.short	0x005a
        /*001c*/ 	.short	0x0082
	.zero		2


//--------------------- .nv.info                  --------------------------
	.section	.nv.info,"",@"SHT_CUDA_INFO"
	.align	4


	//----- nvinfo : EIATTR_REGCOUNT
	.align		4
        /*0000*/ 	.byte	0x04, 0x2f
        /*0002*/ 	.short	(.L_15 - .L_14)
	.align		4
.L_14:
        /*0004*/ 	.word	index@(_ZN7cutlass13device_kernelINS_4gemm6kernel13GemmUniversalIN4cute5tupleIJiiiiEEENS1_10collective13CollectiveMmaINS1_34MainloopSm90TmaGmmaWarpSpecializedILi2ENS5_IJNS4_1CILi4EEENSA_ILi1EEESC_EEENS1_32KernelTmaWarpSpecializedPingpongEEENS5_IJNSA_ILi64EEENSA_ILi128EEESH_EEEfNS5_IJlSC_lEEEfSJ_NS4_8TiledMMAINS4_8MMA_AtomIJNS4_4SM904GMMA30MMA_64x128x8_F32TF32TF32_SS_TNILNSN_7ScaleInE1ELSP_1EEEEEENS4_6LayoutINS5_IJSC_SC_SC_EEENS5_IJNSA_ILi0EEESU_SU_EEEEENS5_IJNS4_10UnderscoreESX_SX_EEEEENS4_13SM90_TMA_LOADENS4_14ComposedLayoutINS4_7SwizzleILi3ELi4ELi3EEENS4_18smem_ptr_flag_bitsILi32EEENSS_INS5_IJNSA_ILi8EEENSA_ILi32EEEEEENS5_IJS17_SC_EEEEEEEvNS4_8identityENS4_23SM90_TMA_LOAD_MULTICASTES1B_vS1C_EENS_8epilogue10collective6detail29Sm90TmaWarpSpecializedAdapterINS1G_15DefaultEpilogueIfSJ_SJ_NS1F_6thread17LinearCombinationIfLi1EffLNS1K_9ScaleType4KindE0ELNS_15FloatRoundStyleE2EfEENS1_15EpilogueDefaultEEEEEvvEEEEvNT_6ParamsE)
        /*0008*/ 	.word	0x000000a8


	//----- nvinfo : EIATTR_FRAME_SIZE
	.align		4
.L_15:
        /*000c*/ 	.byte	0x04, 0x11
        /*000e*/ 	.short	(.L_17 - .L_16)
	.align		4
.L_16:
        /*0010*/ 	.word	index@(_ZN7cutlass13device_kernelINS_4gemm6kernel13GemmUniversalIN4cute5tupleIJiiiiEEENS1_10collective13CollectiveMmaINS1_34MainloopSm90TmaGmmaWarpSpecializedILi2ENS5_IJNS4_1CILi4EEENSA_ILi1EEESC_EEENS1_32KernelTmaWarpSpecializedPingpongEEENS5_IJNSA_ILi64EEENSA_ILi128EEESH_EEEfNS5_IJlSC_lEEEfSJ_NS4_8TiledMMAINS4_8MMA_AtomIJNS4_4SM904GMMA30MMA_64x128x8_F32TF32TF32_SS_TNILNSN_7ScaleInE1ELSP_1EEEEEENS4_6LayoutINS5_IJSC_SC_SC_EEENS5_IJNSA_ILi0EEESU_SU_EEEEENS5_IJNS4_10UnderscoreESX_SX_EEEEENS4_13SM90_TMA_LOADENS4_14ComposedLayoutINS4_7SwizzleILi3ELi4ELi3EEENS4_18smem_ptr_flag_bitsILi32EEENSS_INS5_IJNSA_ILi8EEENSA_ILi32EEEEEENS5_IJS17_SC_EEEEEEEvNS4_8identityENS4_23SM90_TMA_LOAD_MULTICASTES1B_vS1C_EENS_8epilogue10collective6detail29Sm90TmaWarpSpecializedAdapterINS1G_15DefaultEpilogueIfSJ_SJ_NS1F_6thread17LinearCombinationIfLi1EffLNS1K_9ScaleType4KindE0ELNS_15FloatRoundStyleE2EfEENS1_15EpilogueDefaultEEEEEvvEEEEvNT_6ParamsE)
        /*0014*/ 	.word	0x00000000


	//----- nvinfo : EIATTR_MIN_STACK_SIZE
	.align		4
.L_17:
        /*0018*/ 	.byte	0x04, 0x12
        /*001a*/ 	.short	(.L_19 - .L_18)
	.align		4
.L_18:
        /*001c*/ 	.word	index@(_ZN7cutlass13device_kernelINS_4gemm6kernel13GemmUniversalIN4cute5tupleIJiiiiEEENS1_10collective13CollectiveMmaINS1_34MainloopSm90TmaGmmaWarpSpecializedILi2ENS5_IJNS4_1CILi4EEENSA_ILi1EEESC_EEENS1_32KernelTmaWarpSpecializedPingpongEEENS5_IJNSA_ILi64EEENSA_ILi128EEESH_EEEfNS5_IJlSC_lEEEfSJ_NS4_8TiledMMAINS4_8MMA_AtomIJNS4_4SM904GMMA30MMA_64x128x8_F32TF32TF32_SS_TNILNSN_7ScaleInE1ELSP_1EEEEEENS4_6LayoutINS5_IJSC_SC_SC_EEENS5_IJNSA_ILi0EEESU_SU_EEEEENS5_IJNS4_10UnderscoreESX_SX_EEEEENS4_13SM90_TMA_LOADENS4_14ComposedLayoutINS4_7SwizzleILi3ELi4ELi3EEENS4_18smem_ptr_flag_bitsILi32EEENSS_INS5_IJNSA_ILi8EEENSA_ILi32EEEEEENS5_IJS17_SC_EEEEEEEvNS4_8identityENS4_23SM90_TMA_LOAD_MULTICASTES1B_vS1C_EENS_8epilogue10collective6detail29Sm90TmaWarpSpecializedAdapterINS1G_15DefaultEpilogueIfSJ_SJ_NS1F_6thread17LinearCombinationIfLi1EffLNS1K_9ScaleType4KindE0ELNS_15FloatRoundStyleE2EfEENS1_15EpilogueDefaultEEEEEvvEEEEvNT_6ParamsE)
        /*0020*/ 	.word	0x00000000
.L_19:


//--------------------- .nv.compat                --------------------------
	.section	.nv.compat,"",@"SHT_CUDA_COMPAT_INFO"
	.align	4
        /*0000*/ 	.byte	0x02, 0x09, 0x01, 0x00, 0x02, 0x02, 0x04, 0x00, 0x02, 0x05, 0x05, 0x00, 0x03, 0x07, 0x01, 0x01
        /*0010*/ 	.byte	0x02, 0x03, 0x01, 0x00, 0x02, 0x06, 0x01, 0x00, 0x04, 0x0b, 0x08, 0x00, 0x00, 0x00, 0x00, 0x00
        /*0020*/ 	.byte	0x00, 0x00, 0x00, 0x00


//--------------------- .nv.info._ZN7cutlass13device_kernelINS_4gemm6kernel13GemmUniversalIN4cute5tupleIJiiiiEEENS1_10collective13CollectiveMmaINS1_34MainloopSm90TmaGmmaWarpSpecializedILi2ENS5_IJNS4_1CILi4EEENSA_ILi1EEESC_EEENS1_32KernelTmaWarpSpecializedPingpongEEENS5_IJNSA_ILi64EEENSA_ILi128EEESH_EEEfNS5_IJlSC_lEEEfSJ_NS4_8TiledMMAINS4_8MMA_AtomIJNS4_4SM904GMMA30MMA_64x128x8_F32TF32TF32_SS_TNILNSN_7ScaleInE1ELSP_1EEEEEENS4_6LayoutINS5_IJSC_SC_SC_EEENS5_IJNSA_ILi0EEESU_SU_EEEEENS5_IJNS4_10UnderscoreESX_SX_EEEEENS4_13SM90_TMA_LOADENS4_14ComposedLayoutINS4_7SwizzleILi3ELi4ELi3EEENS4_18smem_ptr_flag_bitsILi32EEENSS_INS5_IJNSA_ILi8EEENSA_ILi32EEEEEENS5_IJS17_SC_EEEEEEEvNS4_8identityENS4_23SM90_TMA_LOAD_MULTICASTES1B_vS1C_EENS_8epilogue10collective6detail29Sm90TmaWarpSpecializedAdapterINS1G_15DefaultEpilogueIfSJ_SJ_NS1F_6thread17LinearCombinationIfLi1EffLNS1K_9ScaleType4KindE0ELNS_15FloatRoundStyleE2EfEENS1_15EpilogueDefaultEEEEEvvEEEEvNT_6ParamsE --------------------------
	.section	.nv.info._ZN7cutlass13device_kernelINS_4gemm6kernel13GemmUniversalIN4cute5tupleIJiiiiEEENS1_10collective13CollectiveMmaINS1_34MainloopSm90TmaGmmaWarpSpecializedILi2ENS5_IJNS4_1CILi4EEENSA_ILi1EEESC_EEENS1_32KernelTmaWarpSpecializedPingpongEEENS5_IJNSA_ILi64EEENSA_ILi128EEESH_EEEfNS5_IJlSC_lEEEfSJ_NS4_8TiledMMAINS4_8MMA_AtomIJNS4_4SM904GMMA30MMA_64x128x8_F32TF32TF32_SS_TNILNSN_7ScaleInE1ELSP_1EEEEEENS4_6LayoutINS5_IJSC_SC_SC_EEENS5_IJNSA_ILi0EEESU_SU_EEEEENS5_IJNS4_10UnderscoreESX_SX_EEEEENS4_13SM90_TMA_LOADENS4_14ComposedLayoutINS4_7SwizzleILi3ELi4ELi3EEENS4_18smem_ptr_flag_bitsILi32EEENSS_INS5_IJNSA_ILi8EEENSA_ILi32EEEEEENS5_IJS17_SC_EEEEEEEvNS4_8identityENS4_23SM90_TMA_LOAD_MULTICASTES1B_vS1C_EENS_8epilogue10collective6detail29Sm90TmaWarpSpecializedAdapterINS1G_15DefaultEpilogueIfSJ_SJ_NS1F_6thread17LinearCombinationIfLi1EffLNS1K_9ScaleType4KindE0ELNS_15FloatRoundStyleE2EfEENS1_15EpilogueDefaultEEEEEvvEEEEvNT_6ParamsE,"",@"SHT_CUDA_INFO"
	.sectionflags	@""
	.align	4


	//----- nvinfo : EIATTR_CUDA_API_VERSION
	.align		4
        /*0000*/ 	.byte	0x04, 0x37
        /*0002*/ 	.short	(.L_21 - .L_20)
.L_20:
        /*0004*/ 	.word	0x00000082


	//----- nvinfo : EIATTR_KPARAM_INFO
	.align		4
.L_21:
        /*0008*/ 	.byte	0x04, 0x17
        /*000a*/ 	.short	(.L_23 - .L_22)
.L_22:
        /*000c*/ 	.word	0x00000000
        /*0010*/ 	.short	0x0000
        /*0012*/ 	.short	0x0070
        /*0014*/ 	.byte	0x00, 0xf0, 0x01, 0x10


	//----- nvinfo : EIATTR_SPARSE_MMA_MASK
	.align		4
.L_23:
        /*0018*/ 	.byte	0x03, 0x50
        /*001a*/ 	.short	0x0000


	//----- nvinfo : EIATTR_MAXREG_COUNT
	.align		4
        /*001c*/ 	.byte	0x03, 0x1b
        /*001e*/ 	.short	0x00a8


	//----- nvinfo : EIATTR_NUM_BARRIERS
	.align		4
        /*0020*/ 	.byte	0x02, 0x4c
        /*0022*/ 	.byte	0x01
	.zero		1


	//----- nvinfo : EIATTR_EXTERNS
	.align		4
        /*0024*/ 	.byte	0x04, 0x0f
        /*0026*/ 	.short	(.L_25 - .L_24)


	//   ....[0]....
	.align		4
.L_24:
        /*0028*/ 	.word	index@(__assertfail)


	//----- nvinfo : EIATTR_MERCURY_ISA_VERSION
	.align		4
.L_25:
        /*002c*/ 	.byte	0x03, 0x5f
        /*002e*/ 	.short	0x0101


	//----- nvinfo : EIATTR_INT_WARP_WIDE_INSTR_OFFSETS
	.align		4
        /*0030*/ 	.byte	0x04, 0x31
        /*0032*/ 	.short	(.L_27 - .L_26)


	//   ....[0]....
.L_26:
        /*0034*/ 	.word	0x000005b0


	//   ....[1]....
        /*0038*/ 	.word	0x00000610


	//   ....[2]....
        /*003c*/ 	.word	0x00000630


	//   ....[3]....
        /*0040*/ 	.word	0x00000640


	//   ....[4]....
        /*0044*/ 	.word	0x00000650


	//   ....[5]....
        /*0048*/ 	.word	0x00000690


	//   ....[6]....
        /*004c*/ 	.word	0x000007b0


	//   ....[7]....
        /*0050*/ 	.word	0x000007e0


	//   ....[8]....
        /*0054*/ 	.word	0x00002c90


	//----- nvinfo : EIATTR_COOP_GROUP_MASK_REGIDS
	.align		4
.L_27:
        /*0058*/ 	.byte	0x04, 0x29
        /*005a*/ 	.short	(.L_29 - .L_28)


	//   ....[0]....
.L_28:
        /*005c*/ 	.word	0xffffffff


	//   ....[1]....
        /*0060*/ 	.word	0xffffffff


	//   ....[2]....
        /*0064*/ 	.word	0xffffffff


	//   ....[3]....
        /*0068*/ 	.word	0xffffffff


	//   ....[4]....
        /*006c*/ 	.word	0xffffffff


	//   ....[5]....
        /*0070*/ 	.word	0xffffffff


	//   ....[6]....
        /*0074*/ 	.word	0xffffffff


	//----- nvinfo : EIATTR_COOP_GROUP_INSTR_OFFSETS
	.align		4
.L_29:
        /*0078*/ 	.byte	0x04, 0x28
        /*007a*/ 	.short	(.L_31 - .L_30)


	//   ....[0]....
.L_30:
        /*007c*/ 	.word	0x00000060


	//   ....[1]....
        /*0080*/ 	.word	0x00000080


	//   ....[2]....
        /*0084*/ 	.word	0x00000180


	//   ....[3]....
        /*0088*/ 	.word	0x00000370


	//   ....[4]....
        /*008c*/ 	.word	0x000003b0


	//   ....[5]....
        /*0090*/ 	.word	0x00000460


	//   ....[6]....
        /*0094*/ 	.word	0x00000960


	//----- nvinfo : EIATTR_REG_RECONFIG
	.align		4
.L_31:
        /*0098*/ 	.byte	0x01, 0x54
	.zero		2


	//----- nvinfo : EIATTR_SYSCALL_OFFSETS
	.align		4
        /*009c*/ 	.byte	0x04, 0x46
        /*009e*/ 	.short	(.L_33 - .L_32)


	//   ....[0]....
.L_32:
        /*00a0*/ 	.word	0x000019a0


	//----- nvinfo : EIATTR_MBARRIER_INSTR_OFFSETS
	.align		4
.L_33:
        /*00a4*/ 	.byte	0x04, 0x39
        /*00a6*/ 	.short	(.L_35 - .L_34)


	//   ....[0]....
.L_34:
        /*00a8*/ 	.word	0x00000300
        /*00ac*/ 	.word	0x000000ff
        /*00b0*/ 	.word	0x00000000
        /*00b4*/ 	.short	0x0100
        /*00b6*/ 	.byte	0x07
	.zero		1


	//   ....[1]....
        /*00b8*/ 	.word	0x00000310
        /*00bc*/ 	.word	0x000000ff
        /*00c0*/ 	.word	0x00000010
        /*00c4*/ 	.short	0x0100
        /*00c6*/ 	.byte	0x07
	.zero		1


	//   ....[2]....
        /*00c8*/ 	.word	0x00000320
        /*00cc*/ 	.word	0x000000ff
        /*00d0*/ 	.word	0x00000008
        /*00d4*/ 	.short	0x0100
        /*00d6*/ 	.byte	0x07
	.zero		1


	//   ....[3]....
        /*00d8*/ 	.word	0x00000330
        /*00dc*/ 	.word	0x000000ff
        /*00e0*/ 	.word	0x00000018
        /*00e4*/ 	.short	0x0100
        /*00e6*/ 	.byte	0x07
	.zero		1


	//   ....[4]....
        /*00e8*/ 	.word	0x00000820
        /*00ec*/ 	.word	0x000000ff
        /*00f0*/ 	.word	0x00000050
        /*00f4*/ 	.short	0x0100
        /*00f6*/ 	.byte	0x0c
	.zero		1


	//   ....[5]....
        /*00f8*/ 	.word	0x00000880
        /*00fc*/ 	.word	0x000000ff
        /*0100*/ 	.word	0x00000058
        /*0104*/ 	.short	0x0100
        /*0106*/ 	.byte	0x0c
	.zero		1


	//   ....[6]....
        /*0108*/ 	.word	0x000008b0
        /*010c*/ 	.word	0x000000ff
        /*0110*/ 	.word	0x00000030
        /*0114*/ 	.short	0x0100
        /*0116*/ 	.byte	0x0d
	.zero		1


	//   ....[7]....
        /*0118*/ 	.word	0x000008f0
        /*011c*/ 	.word	0x000000ff
        /*0120*/ 	.word	0x00000038
        /*0124*/ 	.short	0x0100
        /*0126*/ 	.byte	0x0d
	.zero		1


	//   ....[8]....
        /*0128*/ 	.word	0x00000900
        /*012c*/ 	.word	0x000000ff
        /*0130*/ 	.word	0x00000040
        /*0134*/ 	.short	0x0100
        /*0136*/ 	.byte	0x0d
	.zero		1


	//   ....[9]....
        /*0138*/ 	.word	0x00000910
        /*013c*/ 	.word	0x000000ff
        /*0140*/ 	.word	0x00000048
        /*0144*/ 	.short	0x0100
        /*0146*/ 	.byte	0x0d
	.zero		1


	//   ....[10]....
        /*0148*/ 	.word	0x00001860
        /*014c*/ 	.word	0x00000061
        /*0150*/ 	.word	0xfffffff8
        /*0154*/ 	.short	0x010a
        /*0156*/ 	.byte	0x3f
	.zero		1


	//   ....[11]....
        /*0158*/ 	.word	0x00001a30
        /*015c*/ 	.word	0x00000003
        /*0160*/ 	.word	0x00000000
        /*0164*/ 	.short	0x010a
        /*0166*/ 	.byte	0x3f
	.zero		1


	//   ....[12]....
        /*0168*/ 	.word	0x00001a90
        /*016c*/ 	.word	0x00000003
        /*0170*/ 	.word	0x00000000
        /*0174*/ 	.short	0x010a
        /*0176*/ 	.byte	0x3f
	.zero		1


	//   ....[13]....
        /*0178*/ 	.word	0x00002330
        /*017c*/ 	.word	0x000000ff
        /*0180*/ 	.word	0x00000000
        /*0184*/ 	.short	0x010a
        /*0186*/ 	.byte	0x04
	.zero		1


	//   ....[14]....
        /*0188*/ 	.word	0x00002370
        /*018c*/ 	.word	0x000000ff
        /*0190*/ 	.word	0x00000000
        /*0194*/ 	.short	0x010a
        /*0196*/ 	.byte	0x04
	.zero		1


	//   ....[15]....
        /*0198*/ 	.word	0x00002b20
        /*019c*/ 	.word	0x00000005
        /*01a0*/ 	.word	0x00000000
        /*01a4*/ 	.short	0x0101
        /*01a6*/ 	.byte	0x3f
	.zero		1


	//   ....[16]....
        /*01a8*/ 	.word	0x00002c20
        /*01ac*/ 	.word	0x00000065
        /*01b0*/ 	.word	0x00000000
        /*01b4*/ 	.short	0x0101
        /*01b6*/ 	.byte	0x32
	.zero		1


	//   ....[17]....
        /*01b8*/ 	.word	0x00002d10
        /*01bc*/ 	.word	0x00000003
        /*01c0*/ 	.word	0x00000000
        /*01c4*/ 	.short	0x0101
        /*01c6*/ 	.byte	0x3f
	.zero		1


	//   ....[18]....
        /*01c8*/ 	.word	0x00002d70
        /*01cc*/ 	.word	0x00000061
        /*01d0*/ 	.word	0x00000008
        /*01d4*/ 	.short	0x010a
        /*01d6*/ 	.byte	0x3f
	.zero		1


	//   ....[19]....
        /*01d8*/ 	.word	0x00006230
        /*01dc*/ 	.word	0x00000062
        /*01e0*/ 	.word	0x00000000
        /*01e4*/ 	.short	0x0101
        /*01e6*/ 	.byte	0x32
	.zero		1


	//   ....[20]....
        /*01e8*/ 	.word	0x00006c90
        /*01ec*/ 	.word	0x0000000c
        /*01f0*/ 	.word	0x00000010
        /*01f4*/ 	.short	0x010a
        /*01f6*/ 	.byte	0x3f
	.zero		1


	//   ....[21]....
        /*01f8*/ 	.word	0x00007270
        /*01fc*/ 	.word	0x00000003
        /*0200*/ 	.word	0x00000058
        /*0204*/ 	.short	0x0101
        /*0206*/ 	.byte	0x3f
	.zero		1


	//   ....[22]....
        /*0208*/ 	.word	0x000079e0
        /*020c*/ 	.word	0x00000007
        /*0210*/ 	.word	0x00000000
        /*0214*/ 	.short	0x010a
        /*0216*/ 	.byte	0x3f
	.zero		1


	//   ....[23]....
        /*0218*/ 	.word	0x00007a60
        /*021c*/ 	.word	0x00000003
        /*0220*/ 	.word	0x00000000
        /*0224*/ 	.short	0x010a
        /*0226*/ 	.byte	0x3f
	.zero		1


	//   ....[24]....
        /*0228*/ 	.word	0x00007ac0
        /*022c*/ 	.word	0x00000061
        /*0230*/ 	.word	0xfffffff8
        /*0234*/ 	.short	0x010a
        /*0236*/ 	.byte	0x3f
	.zero		1


	//   ....[25]....
        /*0238*/ 	.word	0x00007b10
        /*023c*/ 	.word	0x00000003
        /*0240*/ 	.word	0x00000000
        /*0244*/ 	.short	0x010a
        /*0246*/ 	.byte	0x3f
	.zero		1


	//   ....[26]....
        /*0248*/ 	.word	0x00007b70
        /*024c*/ 	.word	0x00000005
        /*0250*/ 	.word	0x00000000
        /*0254*/ 	.short	0x010a
        /*0256*/ 	.byte	0x3f
	.zero		1


	//   ....[27]....
        /*0258*/ 	.word	0x00007bc0
        /*025c*/ 	.word	0x00000061
        /*0260*/ 	.word	0x00000008
        /*0264*/ 	.short	0x010a
        /*0266*/ 	.byte	0x3f
	.zero		1


	//   ....[28]....
        /*0268*/ 	.word	0x00007c90
        /*026c*/ 	.word	0x0000000c
        /*0270*/ 	.word	0x00000010
        /*0274*/ 	.short	0x010a
        /*0276*/ 	.byte	0x3f
	.zero		1


	//   ....[29]....
        /*0278*/ 	.word	0x00007d60
        /*027c*/ 	.word	0x00000007
        /*0280*/ 	.word	0x00000000
        /*0284*/ 	.short	0x010a
        /*0286*/ 	.byte	0x3f
	.zero		1


	//----- nvinfo : EIATTR_NUM_MBARRIERS
	.align		4
.L_35:
        /*0288*/ 	.byte	0x03, 0x38
        /*028a*/ 	.short	0x000a


	//----- nvinfo : EIATTR_EXIT_INSTR_OFFSETS
	.align		4
        /*028c*/ 	.byte	0x04, 0x1c
        /*028e*/ 	.short	(.L_37 - .L_36)


	//   ....[0]....
.L_36:
        /*0290*/ 	.word	0x00001470


	//   ....[1]....
        /*0294*/ 	.word	0x000014d0


	//   ....[2]....
        /*0298*/ 	.word	0x00006970


	//   ....[3]....
        /*029c*/ 	.word	0x000069a0


	//   ....[4]....
        /*02a0*/ 	.word	0x00007ab0


	//----- nvinfo : EIATTR_MAX_THREADS
	.align		4
.L_37:
        /*02a4*/ 	.byte	0x04, 0x05
        /*02a6*/ 	.short	(.L_39 - .L_38)
.L_38:
        /*02a8*/ 	.word	0x00000180
        /*02ac*/ 	.word	0x00000001
        /*02b0*/ 	.word	0x00000001


	//----- nvinfo : EIATTR_CRS_STACK_SIZE
	.align		4
.L_39:
        /*02b4*/ 	.byte	0x04, 0x1e
        /*02b6*/ 	.short	(.L_41 - .L_40)
.L_40:
        /*02b8*/ 	.word	0x00000000


	//----- nvinfo : EIATTR_CBANK_PARAM_SIZE
	.align		4
.L_41:
        /*02bc*/ 	.byte	0x03, 0x19
        /*02be*/ 	.short	0x0470


	//----- nvinfo : EIATTR_PARAM_CBANK
	.align		4
        /*02c0*/ 	.byte	0x04, 0x0a
        /*02c2*/ 	.short	(.L_43 - .L_42)
	.align		4
.L_42:
        /*02c4*/ 	.word	index@(.nv.constant0._ZN7cutlass13device_kernelINS_4gemm6kernel13GemmUniversalIN4cute5tupleIJiiiiEEENS1_10collective13CollectiveMmaINS1_34MainloopSm90TmaGmmaWarpSpecializedILi2ENS5_IJNS4_1CILi4EEENSA_ILi1EEESC_EEENS1_32KernelTmaWarpSpecializedPingpongEEENS5_IJNSA_ILi64EEENSA_ILi128EEESH_EEEfNS5_IJlSC_lEEEfSJ_NS4_8TiledMMAINS4_8MMA_AtomIJNS4_4SM904GMMA30MMA_64x128x8_F32TF32TF32_SS_TNILNSN_7ScaleInE1ELSP_1EEEEEENS4_6LayoutINS5_IJSC_SC_SC_EEENS5_IJNSA_ILi0EEESU_SU_EEEEENS5_IJNS4_10UnderscoreESX_SX_EEEEENS4_13SM90_TMA_LOADENS4_14ComposedLayoutINS4_7SwizzleILi3ELi4ELi3EEENS4_18smem_ptr_flag_bitsILi32EEENSS_INS5_IJNSA_ILi8EEENSA_ILi32EEEEEENS5_IJS17_SC_EEEEEEEvNS4_8identityENS4_23SM90_TMA_LOAD_MULTICASTES1B_vS1C_EENS_8epilogue10collective6detail29Sm90TmaWarpSpecializedAdapterINS1G_15DefaultEpilogueIfSJ_SJ_NS1F_6thread17LinearCombinationIfLi1EffLNS1K_9ScaleType4KindE0ELNS_15FloatRoundStyleE2EfEENS1_15EpilogueDefaultEEEEEvvEEEEvNT_6ParamsE)
        /*02c8*/ 	.short	0x0210
        /*02ca*/ 	.short	0x0470


	//----- nvinfo : EIATTR_SW_WAR
	.align		4
.L_43:
        /*02cc*/ 	.byte	0x04, 0x36
        /*02ce*/ 	.short	(.L_45 - .L_44)
.L_44:
        /*02d0*/ 	.word	0x00000008
.L_45:


//--------------------- .nv.callgraph             --------------------------
	.section	.nv.callgraph,"",@"SHT_CUDA_CALLGRAPH"
	.align	4
	.sectionentsize	8
	.align		4
        /*0000*/ 	.word	0x00000000
	.align		4
        /*0004*/ 	.word	0xffffffff
	.align		4
        /*0008*/ 	.word	index@(_ZN7cutlass13device_kernelINS_4gemm6kernel13GemmUniversalIN4cute5tupleIJiiiiEEENS1_10collective13CollectiveMmaINS1_34MainloopSm90TmaGmmaWarpSpecializedILi2ENS5_IJNS4_1CILi4EEENSA_ILi1EEESC_EEENS1_32KernelTmaWarpSpecializedPingpongEEENS5_IJNSA_ILi64EEENSA_ILi128EEESH_EEEfNS5_IJlSC_lEEEfSJ_NS4_8TiledMMAINS4_8MMA_AtomIJNS4_4SM904GMMA30MMA_64x128x8_F32TF32TF32_SS_TNILNSN_7ScaleInE1ELSP_1EEEEEENS4_6LayoutINS5_IJSC_SC_SC_EEENS5_IJNSA_ILi0EEESU_SU_EEEEENS5_IJNS4_10UnderscoreESX_SX_EEEEENS4_13SM90_TMA_LOADENS4_14ComposedLayoutINS4_7SwizzleILi3ELi4ELi3EEENS4_18smem_ptr_flag_bitsILi32EEENSS_INS5_IJNSA_ILi8EEENSA_ILi32EEEEEENS5_IJS17_SC_EEEEEEEvNS4_8identityENS4_23SM90_TMA_LOAD_MULTICASTES1B_vS1C_EENS_8epilogue10collective6detail29Sm90TmaWarpSpecializedAdapterINS1G_15DefaultEpilogueIfSJ_SJ_NS1F_6thread17LinearCombinationIfLi1EffLNS1K_9ScaleType4KindE0ELNS_15FloatRoundStyleE2EfEENS1_15EpilogueDefaultEEEEEvvEEEEvNT_6ParamsE)
	.align		4
        /*000c*/ 	.word	index@(__assertfail)
	.align		4
        /*0010*/ 	.word	0x00000000
	.align		4
        /*0014*/ 	.word	0xfffffffe
	.align		4
        /*0018*/ 	.word	0x00000000
	.align		4
        /*001c*/ 	.word	0xfffffffd
	.align		4
        /*0020*/ 	.word	0x00000000
	.align		4
        /*0024*/ 	.word	0xfffffffc


//--------------------- .nv.constant4             --------------------------
	.section	.nv.constant4,"a",@progbits
	.align	8
	.align		8
.nv.constant4:
        /*0000*/ 	.dword	__assertfail
	.align		8
        /*0008*/ 	.dword	__unnamed_1
	.align		8
        /*0010*/ 	.dword	_ZN40_INTERNAL_4d25e242_4_k_cu_36569d4e_230904cuda3std3__45__cpo5beginE
	.align		8
        /*0018*/ 	.dword	_ZN40_INTERNAL_4d25e242_4_k_cu_36569d4e_230904cuda3std3__45__cpo3endE
	.align		8
        /*0020*/ 	.dword	_ZN40_INTERNAL_4d25e242_4_k_cu_36569d4e_230904cuda3std3__45__cpo6cbeginE
	.align		8
        /*0028*/ 	.dword	_ZN40_INTERNAL_4d25e242_4_k_cu_36569d4e_230904cuda3std3__45__cpo4cendE
	.align		8
        /*0030*/ 	.dword	_ZN40_INTERNAL_4d25e242_4_k_cu_36569d4e_230904cuda3std3__442_GLOBAL__N__4d25e242_4_k_cu_36569d4e_230906ignoreE
	.align		8
        /*0038*/ 	.dword	_ZN40_INTERNAL_4d25e242_4_k_cu_36569d4e_230904cuda3std3__419piecewise_constructE
	.align		8
        /*0040*/ 	.dword	_ZN40_INTERNAL_4d25e242_4_k_cu_36569d4e_230904cuda3std3__48in_placeE
	.align		8
        /*0048*/ 	.dword	_ZN40_INTERNAL_4d25e242_4_k_cu_36569d4e_230904cuda3std6ranges3__45__cpo4swapE
	.align		8
        /*0050*/ 	.dword	_ZN40_INTERNAL_4d25e242_4_k_cu_36569d4e_230904cuda3std6ranges3__45__cpo9iter_moveE
	.align		8
        /*0058*/ 	.dword	_ZN40_INTERNAL_4d25e242_4_k_cu_36569d4e_230904cute7productE
	.align		8
        /*0060*/ 	.dword	_ZN40_INTERNAL_4d25e242_4_k_cu_36569d4e_230904cute1_E
	.align		8
        /*0068*/ 	.dword	$str$22
	.align		8
        /*0070*/ 	.dword	$str$23


//--------------------- .text._ZN7cutlass13device_kernelINS_4gemm6kernel13GemmUniversalIN4cute5tupleIJiiiiEEENS1_10collective13CollectiveMmaINS1_34MainloopSm90TmaGmmaWarpSpecializedILi2ENS5_IJNS4_1CILi4EEENSA_ILi1EEESC_EEENS1_32KernelTmaWarpSpecializedPingpongEEENS5_IJNSA_ILi64EEENSA_ILi128EEESH_EEEfNS5_IJlSC_lEEEfSJ_NS4_8TiledMMAINS4_8MMA_AtomIJNS4_4SM904GMMA30MMA_64x128x8_F32TF32TF32_SS_TNILNSN_7ScaleInE1ELSP_1EEEEEENS4_6LayoutINS5_IJSC_SC_SC_EEENS5_IJNSA_ILi0EEESU_SU_EEEEENS5_IJNS4_10UnderscoreESX_SX_EEEEENS4_13SM90_TMA_LOADENS4_14ComposedLayoutINS4_7SwizzleILi3ELi4ELi3EEENS4_18smem_ptr_flag_bitsILi32EEENSS_INS5_IJNSA_ILi8EEENSA_ILi32EEEEEENS5_IJS17_SC_EEEEEEEvNS4_8identityENS4_23SM90_TMA_LOAD_MULTICASTES1B_vS1C_EENS_8epilogue10collective6detail29Sm90TmaWarpSpecializedAdapterINS1G_15DefaultEpilogueIfSJ_SJ_NS1F_6thread17LinearCombinationIfLi1EffLNS1K_9ScaleType4KindE0ELNS_15FloatRoundStyleE2EfEENS1_15EpilogueDefaultEEEEEvvEEEEvNT_6ParamsE --------------------------
	.section	.text._ZN7cutlass13device_kernelINS_4gemm6kernel13GemmUniversalIN4cute5tupleIJiiiiEEENS1_10collective13CollectiveMmaINS1_34MainloopSm90TmaGmmaWarpSpecializedILi2ENS5_IJNS4_1CILi4EEENSA_ILi1EEESC_EEENS1_32KernelTmaWarpSpecializedPingpongEEENS5_IJNSA_ILi64EEENSA_ILi128EEESH_EEEfNS5_IJlSC_lEEEfSJ_NS4_8TiledMMAINS4_8MMA_AtomIJNS4_4SM904GMMA30MMA_64x128x8_F32TF32TF32_SS_TNILNSN_7ScaleInE1ELSP_1EEEEEENS4_6LayoutINS5_IJSC_SC_SC_EEENS5_IJNSA_ILi0EEESU_SU_EEEEENS5_IJNS4_10UnderscoreESX_SX_EEEEENS4_13SM90_TMA_LOADENS4_14ComposedLayoutINS4_7SwizzleILi3ELi4ELi3EEENS4_18smem_ptr_flag_bitsILi32EEENSS_INS5_IJNSA_ILi8EEENSA_ILi32EEEEEENS5_IJS17_SC_EEEEEEEvNS4_8identityENS4_23SM90_TMA_LOAD_MULTICASTES1B_vS1C_EENS_8epilogue10collective6detail29Sm90TmaWarpSpecializedAdapterINS1G_15DefaultEpilogueIfSJ_SJ_NS1F_6thread17LinearCombinationIfLi1EffLNS1K_9ScaleType4KindE0ELNS_15FloatRoundStyleE2EfEENS1_15EpilogueDefaultEEEEEvvEEEEvNT_6ParamsE,"ax",@progbits
	.align	128
.text._ZN7cutlass13device_kernelINS_4gemm6kernel13GemmUniversalIN4cute5tupleIJiiiiEEENS1_10collective13CollectiveMmaINS1_34MainloopSm90TmaGmmaWarpSpecializedILi2ENS5_IJNS4_1CILi4EEENSA_ILi1EEESC_EEENS1_32KernelTmaWarpSpecializedPingpongEEENS5_IJNSA_ILi64EEENSA_ILi128EEESH_EEEfNS5_IJlSC_lEEEfSJ_NS4_8TiledMMAINS4_8MMA_AtomIJNS4_4SM904GMMA30MMA_64x128x8_F32TF32TF32_SS_TNILNSN_7ScaleInE1ELSP_1EEEEEENS4_6LayoutINS5_IJSC_SC_SC_EEENS5_IJNSA_ILi0EEESU_SU_EEEEENS5_IJNS4_10UnderscoreESX_SX_EEEEENS4_13SM90_TMA_LOADENS4_14ComposedLayoutINS4_7SwizzleILi3ELi4ELi3EEENS4_18smem_ptr_flag_bitsILi32EEENSS_INS5_IJNSA_ILi8EEENSA_ILi32EEEEEENS5_IJS17_SC_EEEEEEEvNS4_8identityENS4_23SM90_TMA_LOAD_MULTICASTES1B_vS1C_EENS_8epilogue10collective6detail29Sm90TmaWarpSpecializedAdapterINS1G_15DefaultEpilogueIfSJ_SJ_NS1F_6thread17LinearCombinationIfLi1EffLNS1K_9ScaleType4KindE0ELNS_15FloatRoundStyleE2EfEENS1_15EpilogueDefaultEEEEEvvEEEEvNT_6ParamsE:
        .type           _ZN7cutlass13device_kernelINS_4gemm6kernel13GemmUniversalIN4cute5tupleIJiiiiEEENS1_10collective13CollectiveMmaINS1_34MainloopSm90TmaGmmaWarpSpecializedILi2ENS5_IJNS4_1CILi4EEENSA_ILi1EEESC_EEENS1_32KernelTmaWarpSpecializedPingpongEEENS5_IJNSA_ILi64EEENSA_ILi128EEESH_EEEfNS5_IJlSC_lEEEfSJ_NS4_8TiledMMAINS4_8MMA_AtomIJNS4_4SM904GMMA30MMA_64x128x8_F32TF32TF32_SS_TNILNSN_7ScaleInE1ELSP_1EEEEEENS4_6LayoutINS5_IJSC_SC_SC_EEENS5_IJNSA_ILi0EEESU_SU_EEEEENS5_IJNS4_10UnderscoreESX_SX_EEEEENS4_13SM90_TMA_LOADENS4_14ComposedLayoutINS4_7SwizzleILi3ELi4ELi3EEENS4_18smem_ptr_flag_bitsILi32EEENSS_INS5_IJNSA_ILi8EEENSA_ILi32EEEEEENS5_IJS17_SC_EEEEEEEvNS4_8identityENS4_23SM90_TMA_LOAD_MULTICASTES1B_vS1C_EENS_8epilogue10collective6detail29Sm90TmaWarpSpecializedAdapterINS1G_15DefaultEpilogueIfSJ_SJ_NS1F_6thread17LinearCombinationIfLi1EffLNS1K_9ScaleType4KindE0ELNS_15FloatRoundStyleE2EfEENS1_15EpilogueDefaultEEEEEvvEEEEvNT_6ParamsE,@function
        .size           _ZN7cutlass13device_kernelINS_4gemm6kernel13GemmUniversalIN4cute5tupleIJiiiiEEENS1_10collective13CollectiveMmaINS1_34MainloopSm90TmaGmmaWarpSpecializedILi2ENS5_IJNS4_1CILi4EEENSA_ILi1EEESC_EEENS1_32KernelTmaWarpSpecializedPingpongEEENS5_IJNSA_ILi64EEENSA_ILi128EEESH_EEEfNS5_IJlSC_lEEEfSJ_NS4_8TiledMMAINS4_8MMA_AtomIJNS4_4SM904GMMA30MMA_64x128x8_F32TF32TF32_SS_TNILNSN_7ScaleInE1ELSP_1EEEEEENS4_6LayoutINS5_IJSC_SC_SC_EEENS5_IJNSA_ILi0EEESU_SU_EEEEENS5_IJNS4_10UnderscoreESX_SX_EEEEENS4_13SM90_TMA_LOADENS4_14ComposedLayoutINS4_7SwizzleILi3ELi4ELi3EEENS4_18smem_ptr_flag_bitsILi32EEENSS_INS5_IJNSA_ILi8EEENSA_ILi32EEEEEENS5_IJS17_SC_EEEEEEEvNS4_8identityENS4_23SM90_TMA_LOAD_MULTICASTES1B_vS1C_EENS_8epilogue10collective6detail29Sm90TmaWarpSpecializedAdapterINS1G_15DefaultEpilogueIfSJ_SJ_NS1F_6thread17LinearCombinationIfLi1EffLNS1K_9ScaleType4KindE0ELNS_15FloatRoundStyleE2EfEENS1_15EpilogueDefaultEEEEEvvEEEEvNT_6ParamsE,(.L_x_196 - _ZN7cutlass13device_kernelINS_4gemm6kernel13GemmUniversalIN4cute5tupleIJiiiiEEENS1_10collective13CollectiveMmaINS1_34MainloopSm90TmaGmmaWarpSpecializedILi2ENS5_IJNS4_1CILi4EEENSA_ILi1EEESC_EEENS1_32KernelTmaWarpSpecializedPingpongEEENS5_IJNSA_ILi64EEENSA_ILi128EEESH_EEEfNS5_IJlSC_lEEEfSJ_NS4_8TiledMMAINS4_8MMA_AtomIJNS4_4SM904GMMA30MMA_64x128x8_F32TF32TF32_SS_TNILNSN_7ScaleInE1ELSP_1EEEEEENS4_6LayoutINS5_IJSC_SC_SC_EEENS5_IJNSA_ILi0EEESU_SU_EEEEENS5_IJNS4_10UnderscoreESX_SX_EEEEENS4_13SM90_TMA_LOADENS4_14ComposedLayoutINS4_7SwizzleILi3ELi4ELi3EEENS4_18smem_ptr_flag_bitsILi32EEENSS_INS5_IJNSA_ILi8EEENSA_ILi32EEEEEENS5_IJS17_SC_EEEEEEEvNS4_8identityENS4_23SM90_TMA_LOAD_MULTICASTES1B_vS1C_EENS_8epilogue10collective6detail29Sm90TmaWarpSpecializedAdapterINS1G_15DefaultEpilogueIfSJ_SJ_NS1F_6thread17LinearCombinationIfLi1EffLNS1K_9ScaleType4KindE0ELNS_15FloatRoundStyleE2EfEENS1_15EpilogueDefaultEEEEEvvEEEEvNT_6ParamsE)
        .other          _ZN7cutlass13device_kernelINS_4gemm6kernel13GemmUniversalIN4cute5tupleIJiiiiEEENS1_10collective13CollectiveMmaINS1_34MainloopSm90TmaGmmaWarpSpecializedILi2ENS5_IJNS4_1CILi4EEENSA_ILi1EEESC_EEENS1_32KernelTmaWarpSpecializedPingpongEEENS5_IJNSA_ILi64EEENSA_ILi128EEESH_EEEfNS5_IJlSC_lEEEfSJ_NS4_8TiledMMAINS4_8MMA_AtomIJNS4_4SM904GMMA30MMA_64x128x8_F32TF32TF32_SS_TNILNSN_7ScaleInE1ELSP_1EEEEEENS4_6LayoutINS5_IJSC_SC_SC_EEENS5_IJNSA_ILi0EEESU_SU_EEEEENS5_IJNS4_10UnderscoreESX_SX_EEEEENS4_13SM90_TMA_LOADENS4_14ComposedLayoutINS4_7SwizzleILi3ELi4ELi3EEENS4_18smem_ptr_flag_bitsILi32EEENSS_INS5_IJNSA_ILi8EEENSA_ILi32EEEEEENS5_IJS17_SC_EEEEEEEvNS4_8identityENS4_23SM90_TMA_LOAD_MULTICASTES1B_vS1C_EENS_8epilogue10collective6detail29Sm90TmaWarpSpecializedAdapterINS1G_15DefaultEpilogueIfSJ_SJ_NS1F_6thread17LinearCombinationIfLi1EffLNS1K_9ScaleType4KindE0ELNS_15FloatRoundStyleE2EfEENS1_15EpilogueDefaultEEEEEvvEEEEvNT_6ParamsE,@"STO_CUDA_ENTRY STV_DEFAULT"
_ZN7cutlass13device_kernelINS_4gemm6kernel13GemmUniversalIN4cute5tupleIJiiiiEEENS1_10collective13CollectiveMmaINS1_34MainloopSm90TmaGmmaWarpSpecializedILi2ENS5_IJNS4_1CILi4EEENSA_ILi1EEESC_EEENS1_32KernelTmaWarpSpecializedPingpongEEENS5_IJNSA_ILi64EEENSA_ILi128EEESH_EEEfNS5_IJlSC_lEEEfSJ_NS4_8TiledMMAINS4_8MMA_AtomIJNS4_4SM904GMMA30MMA_64x128x8_F32TF32TF32_SS_TNILNSN_7ScaleInE1ELSP_1EEEEEENS4_6LayoutINS5_IJSC_SC_SC_EEENS5_IJNSA_ILi0EEESU_SU_EEEEENS5_IJNS4_10UnderscoreESX_SX_EEEEENS4_13SM90_TMA_LOADENS4_14ComposedLayoutINS4_7SwizzleILi3ELi4ELi3EEENS4_18smem_ptr_flag_bitsILi32EEENSS_INS5_IJNSA_ILi8EEENSA_ILi32EEEEEENS5_IJS17_SC_EEEEEEEvNS4_8identityENS4_23SM90_TMA_LOAD_MULTICASTES1B_vS1C_EENS_8epilogue10collective6detail29Sm90TmaWarpSpecializedAdapterINS1G_15DefaultEpilogueIfSJ_SJ_NS1F_6thread17LinearCombinationIfLi1EffLNS1K_9ScaleType4KindE0ELNS_15FloatRoundStyleE2EfEENS1_15EpilogueDefaultEEEEEvvEEEEvNT_6ParamsE:
[----:B------:R-:W0:Y:S01]  /*0000*/  LDC R1, c[0x0][0x28] ;  /* 0x00000a00ff017b82 */ /* 0x000e220000000800 */
[----:B------:R-:W1:Y:S01]  /*0010*/  S2R R3, SR_TID.X ;  /* 0x0000000000037919 */ /* 0x000e620000002100 */
[----:B------:R-:W-:Y:S01]  /*0020*/  ELECT P0, URZ, PT ;  /* 0x00000000003f782f */ /* 0x000fe20003800000 */
[----:B------:R-:W-:Y:S01]  /*0030*/  BSSY B0, `(.L_x_0) ;  /* 0x0000014000007945 */ /* 0x000fe20003800000 */
[--C-:B-1----:R-:W-:Y:S02]  /*0040*/  SHF.R.U32.HI R0, RZ, 0x5, R3.reuse ;  /* 0x00000005ff007819 */ /* 0x102fe40000011603 */
[----:B------:R-:W-:-:S03]  /*0050*/  SHF.R.U32.HI R5, RZ, 0x7, R3 ;  /* 0x00000007ff057819 */ /* 0x000fc60000011603 */
[----:B------:R-:W1:Y:S02]  /*0060*/  SHFL.IDX PT, R2, R0, RZ, 0x1f ;  /* 0x00001fff00027589 */ /* 0x000e6400000e0000 */
[----:B-1----:R-:W-:Y:S02]  /*0070*/  R2UR UR6, R2 ;  /* 0x00000000020672ca */ /* 0x002fe400000e0000 */
[----:B------:R1:W2:Y:S11]  /*0080*/  SHFL.IDX PT, R2, R5, RZ, 0x1f ;  /* 0x00001fff05027589 */ /* 0x0002b600000e0000 */
[----:B------:R-:W-:-:S02]  /*0090*/  USHF.R.S32.HI UR4, URZ, 0x1f, UR6 ;  /* 0x0000001f3f047899 */ /* 0x000fc40008011406 */
[----:B------:R-:W-:Y:S02]  /*00a0*/  ISETP.NE.OR P0, PT, RZ, UR6, !P0 ;  /* 0x00000006ff007c0c */ /* 0x000fe4000c705670 */
[----:B------:R-:W-:-:S04]  /*00b0*/  ULEA.HI UR4, UR4, UR6, URZ, 0x2 ;  /* 0x0000000604047291 */ /* 0x000fc8000f8f103f */
[----:B------:R-:W-:-:S04]  /*00c0*/  ULOP3.LUT UR4, UR4, 0xfffffffc, URZ, 0xc0, !UPT ;  /* 0xfffffffc04047892 */ /* 0x000fc8000f8ec03f */
[----:B------:R-:W-:-:S03]  /*00d0*/  UIADD3 UR6, UR6, -UR4, URZ ;  /* 0x8000000406067290 */ /* 0x000fc6000fffe03f */
[----:B012---:R-:W-:Y:S09]  /*00e0*/  @P0 BRA `(.L_x_1) ;  /* 0x0000000000200947 */ /* 0x007ff20003800000 */
[----:B------:R-:W-:Y:S02]  /*00f0*/  ULDC.64 UR4, c[0x0][0x198] ;  /* 0x0000660000047ab9 */ /* 0x000fe40000000a00 */
[----:B------:R-:W-:Y:S02]  /*0100*/  UIADD3 UR8, UP0, UR4, 0xf0, URZ ;  /* 0x000000f004087890 */ /* 0x000fe4000ff1e03f */
[----:B------:R-:W-:Y:S02]  /*0110*/  UIADD3 UR4, UP1, UR4, 0x1f0, URZ ;  /* 0x000001f004047890 */ /* 0x000fe4000ff3e03f */
[----:B------:R-:W-:Y:S02]  /*0120*/  UIADD3.X UR9, URZ, UR5, URZ, UP0, !UPT ;  /* 0x000000053f097290 */ /* 0x000fe400087fe43f */
[----:B------:R-:W-:-:S07]  /*0130*/  UIADD3.X UR5, URZ, UR5, URZ, UP1, !UPT ;  /* 0x000000053f057290 */ /* 0x000fce0008ffe43f */
[----:B------:R0:W-:Y:S02]  /*0140*/  UTMACCTL.PF [UR8] ;  /* 0x00000000080079b9 */ /* 0x0001e40008040000 */
[----:B------:R0:W-:Y:S02]  /*0150*/  UTMACCTL.PF [UR4] ;  /* 0x00000000040079b9 */ /* 0x0001e40008040000 */
[----:B0-----:R-:W-:Y:S01]  /*0160*/  NOP ;  /* 0x0000000000007918 */ /* 0x001fe20000000000 */
.L_x_1:
[----:B------:R-:W-:Y:S05]  /*0170*/  BSYNC B0 ;  /* 0x0000000000007941 */ /* 0x000fea0003800000 */
.L_x_0:
[----:B------:R-:W0:Y:S01]  /*0180*/  SHFL.IDX PT, R6, R0, RZ, 0x1f ;  /* 0x00001fff00067589 */ /* 0x000e2200000e0000 */
[----:B------:R-:W-:Y:S01]  /*0190*/  R2UR UR19, R2 ;  /* 0x00000000021372ca */ /* 0x000fe200000e0000 */
[----:B------:R-:W-:-:S04]  /*01a0*/  UISETP.NE.AND UP0, UPT, UR6, 0x3, UPT ;  /* 0x000000030600788c */ /* 0x000fc8000bf05270 */
[----:B------:R-:W-:-:S08]  /*01b0*/  UISETP.EQ.OR UP0, UPT, UR6, URZ, !UP0 ;  /* 0x0000003f0600728c */ /* 0x000fd0000c702670 */
[----:B------:R-:W-:Y:S02]  /*01c0*/  UIADD3 UR14, UR19, -0x1, URZ ;  /* 0xffffffff130e7890 */ /* 0x000fe4000fffe03f */
[----:B------:R-:W-:Y:S02]  /*01d0*/  UISETP.EQ.AND UP0, UPT, UR19, URZ, UP0 ;  /* 0x0000003f1300728c */ /* 0x000fe40008702270 */
[----:B------:R-:W-:Y:S02]  /*01e0*/  UISETP.GE.U32.AND UP1, UPT, UR14, 0x2, UPT ;  /* 0x000000020e00788c */ /* 0x000fe4000bf26070 */
[----:B------:R-:W-:Y:S01]  /*01f0*/  USEL UR39, URZ, 0x1, !UP0 ;  /* 0x000000013f277887 */ /* 0x000fe2000c000000 */
[----:B0-----:R-:W-:-:S03]  /*0200*/  ISETP.NE.AND P0, PT, R6, RZ, PT ;  /* 0x000000ff0600720c */ /* 0x001fc60003f05270 */
[----:B------:R-:W-:-:S10]  /*0210*/  USEL UR39, UR39, 0x2, UP1 ;  /* 0x0000000227277887 */ /* 0x000fd40008800000 */
[----:B------:R-:W-:Y:S05]  /*0220*/  @P0 BRA `(.L_x_2) ;  /* 0x0000000000480947 */ /* 0x000fea0003800000 */
[----:B------:R-:W0:Y:S01]  /*0230*/  S2UR UR7, SR_CgaCtaId ;  /* 0x00000000000779c3 */ /* 0x000e220000008800 */
[----:B------:R-:W-:Y:S01]  /*0240*/  UMOV UR4, 0x400 ;  /* 0x0000040000047882 */ /* 0x000fe20000000000 */
[----:B------:R-:W-:Y:S01]  /*0250*/  UMOV UR5, 0x1 ;  /* 0x0000000100057882 */ /* 0x000fe20000000000 */
[----:B------:R-:W-:Y:S01]  /*0260*/  UMOV UR8, 0x4 ;  /* 0x0000000400087882 */ /* 0x000fe20000000000 */
[----:B------:R-:W-:Y:S01]  /*0270*/  ELECT P0, URZ, PT ;  /* 0x00000000003f782f */ /* 0x000fe20003800000 */
[----:B------:R-:W-:-:S04]  /*0280*/  UIADD3 UR8, -UR8, 0x100000, URZ ;  /* 0x0010000008087890 */ /* 0x000fc8000fffe13f */
[----:B------:R-:W-:Y:S02]  /*0290*/  USHF.L.U32 UR9, UR8, 0xb, URZ ;  /* 0x0000000b08097899 */ /* 0x000fe4000800063f */
[----:B------:R-:W-:Y:S02]  /*02a0*/  USHF.L.U32 UR8, UR8, 0x1, URZ ;  /* 0x0000000108087899 */ /* 0x000fe4000800063f */
[----:B0-----:R-:W-:Y:S02]  /*02b0*/  ULEA UR7, UR7, UR4, 0x18 ;  /* 0x0000000407077291 */ /* 0x001fe4000f8ec03f */
[----:B------:R-:W-:-:S04]  /*02c0*/  UIADD3 UR4, -UR5, 0x100000, URZ ;  /* 0x0010000005047890 */ /* 0x000fc8000fffe13f */
[----:B------:R-:W-:Y:S02]  /*02d0*/  USHF.L.U32 UR5, UR4, 0xb, URZ ;  /* 0x0000000b04057899 */ /* 0x000fe4000800063f */
[----:B------:R-:W-:Y:S01]  /*02e0*/  USHF.L.U32 UR4, UR4, 0x1, URZ ;  /* 0x0000000104047899 */ /* 0x000fe2000800063f */
[----:B------:R-:W0:Y:S11]  /*02f0*/  FENCE.VIEW.ASYNC.S ;  /* 0x00000000000073c6 */ /* 0x000e360000000000 */
[----:B0-----:R0:W1:Y:S01]  /*0300*/  SYNCS.EXCH.64 URZ, [UR7], UR4 ;  /* 0x00000004073f75b2 */ /* 0x0010620008000100 */
[----:B------:R0:W2:Y:S01]  /*0310*/  SYNCS.EXCH.64 URZ, [UR7+0x10], UR8 ;  /* 0x00001008073f75b2 */ /* 0x0000a20008000100 */
[----:B------:R0:W3:Y:S01]  /*0320*/  SYNCS.EXCH.64 URZ, [UR7+0x8], UR4 ;  /* 0x00000804073f75b2 */ /* 0x0000e20008000100 */
[----:B------:R0:W4:Y:S01]  /*0330*/  SYNCS.EXCH.64 URZ, [UR7+0x18], UR8 ;  /* 0x00001808073f75b2 */ /* 0x0001220008000100 */
[----:B------:R-:W-:Y:S01]  /*0340*/  NOP ;  /* 0x0000000000007918 */ /* 0x000fe20000000000 */
.L_x_2:
[----:B------:R-:W5:Y:S01]  /*0350*/  S2UR UR15, SR_CTAID.X ;  /* 0x00000000000f79c3 */ /* 0x000f620000002500 */
[----:B------:R-:W-:Y:S01]  /*0360*/  SHF.R.S32.HI R2, RZ, 0x1f, R3 ;  /* 0x0000001fff027819 */ /* 0x000fe20000011403 */
[----:B------:R-:W1:Y:S01]  /*0370*/  SHFL.IDX PT, R12, R0, RZ, 0x1f ;  /* 0x00001fff000c7589 */ /* 0x000e6200000e0000 */
[----:B0-----:R-:W-:Y:S01]  /*0380*/  ULDC UR4, c[0x0][0x150] ;  /* 0x0000540000047ab9 */ /* 0x001fe20000000800 */
[----:B------:R-:W-:Y:S02]  /*0390*/  ELECT P0, URZ, PT ;  /* 0x00000000003f782f */ /* 0x000fe40003800000 */
[----:B------:R-:W-:Y:S01]  /*03a0*/  LEA.HI R2, R2, R3, RZ, 0x7 ;  /* 0x0000000302027211 */ /* 0x000fe200078f38ff */
[----:B------:R0:W2:Y:S01]  /*03b0*/  SHFL.IDX PT, R8, R0, RZ, 0x1f ;  /* 0x00001fff00087589 */ /* 0x0000a200000e0000 */
[----:B------:R-:W-:Y:S01]  /*03c0*/  SHF.R.S32.HI R11, RZ, 0x1f, R6 ;  /* 0x0000001fff0b7819 */ /* 0x000fe20000011406 */
[----:B------:R-:W0:Y:S01]  /*03d0*/  S2UR UR8, SR_CTAID.Y ;  /* 0x00000000000879c3 */ /* 0x000e220000002600 */
[----:B------:R-:W-:-:S02]  /*03e0*/  LOP3.LUT R2, R2, 0xffffff80, RZ, 0xc0, !PT ;  /* 0xffffff8002027812 */ /* 0x000fc400078ec0ff */
[----:B------:R-:W-:Y:S02]  /*03f0*/  ELECT P1, URZ, PT ;  /* 0x00000000003f782f */ /* 0x000fe40003820000 */
[----:B------:R-:W-:Y:S01]  /*0400*/  LEA.HI R11, R11, R6, RZ, 0x2 ;  /* 0x000000060b0b7211 */ /* 0x000fe200078f10ff */
[----:B------:R-:W-:Y:S01]  /*0410*/  ULDC UR5, c[0x0][0x154] ;  /* 0x0000550000057ab9 */ /* 0x000fe20000000800 */
[----:B------:R-:W-:Y:S01]  /*0420*/  ULDC UR7, c[0x0][0x144] ;  /* 0x0000510000077ab9 */ /* 0x000fe20000000800 */
[----:B------:R-:W-:Y:S01]  /*0430*/  IMAD.IADD R4, R3, 0x1, -R2 ;  /* 0x0000000103047824 */ /* 0x000fe200078e0a02 */
[----:B------:R-:W-:Y:S01]  /*0440*/  LOP3.LUT R11, R11, 0x3ffffffc, RZ, 0xc0, !PT ;  /* 0x3ffffffc0b0b7812 */ /* 0x000fe200078ec0ff */
[----:B------:R-:W-:Y:S01]  /*0450*/  UMOV UR18, 0x80 ;  /* 0x0000008000127882 */ /* 0x000fe20000000000 */
[----:B------:R3:W3:Y:S01]  /*0460*/  SHFL.IDX PT, R97, R5, RZ, 0x1f ;  /* 0x00001fff05617589 */ /* 0x0006e200000e0000 */
[----:B------:R-:W-:Y:S01]  /*0470*/  NOP ;  /* 0x0000000000007918 */ /* 0x000fe20000000000 */
[----:B------:R-:W-:Y:S01]  /*0480*/  SHF.R.S32.HI R9, RZ, 0x1f, R4 ;  /* 0x0000001fff097819 */ /* 0x000fe20000011404 */
[----:B------:R-:W-:Y:S01]  /*0490*/  IMAD.IADD R11, R6, 0x1, -R11 ;  /* 0x00000001060b7824 */ /* 0x000fe200078e0a0b */
[----:B------:R-:W-:Y:S01]  /*04a0*/  NOP ;  /* 0x0000000000007918 */ /* 0x000fe20000000000 */
[----:B------:R-:W-:Y:S01]  /*04b0*/  ULDC UR17, c[0x0][0x148] ;  /* 0x0000520000117ab9 */ /* 0x000fe20000000800 */
[----:B------:R-:W-:Y:S01]  /*04c0*/  LEA.HI R2, R9, R4, RZ, 0x3 ;  /* 0x0000000409027211 */ /* 0x000fe200078f18ff */
[----:B------:R-:W-:Y:S01]  /*04d0*/  IMAD.MOV.U32 R23, RZ, RZ, 0x1 ;  /* 0x00000001ff177424 */ /* 0x000fe200078e00ff */
[----:B-----5:R-:W-:-:S02]  /*04e0*/  I2FP.F32.U32 R10, UR15 ;  /* 0x0000000f000a7c45 */ /* 0x020fc40008201000 */
[--C-:B------:R-:W-:Y:S02]  /*04f0*/  SHF.R.S32.HI R7, RZ, 0x3, R2.reuse ;  /* 0x00000003ff077819 */ /* 0x100fe40000011402 */
[----:B------:R-:W-:Y:S01]  /*0500*/  SHF.R.S32.HI R2, RZ, 0x1f, R2 ;  /* 0x0000001fff027819 */ /* 0x000fe20000011402 */
[----:B------:R-:W-:Y:S01]  /*0510*/  FMUL R10, R10, UR4 ;  /* 0x000000040a0a7c20 */ /* 0x000fe20008400000 */
[----:B-1----:R-:W-:Y:S02]  /*0520*/  ISETP.NE.OR P0, PT, R12, RZ, !P0 ;  /* 0x000000ff0c00720c */ /* 0x002fe40004705670 */
[----:B------:R-:W-:Y:S02]  /*0530*/  LEA.HI R2, R2, R7, RZ, 0x2 ;  /* 0x0000000702027211 */ /* 0x000fe400078f10ff */
[----:B0-----:R-:W-:Y:S01]  /*0540*/  I2FP.F32.U32 R0, UR8 ;  /* 0x0000000800007c45 */ /* 0x001fe20008201000 */
[----:B------:R-:W0:Y:S01]  /*0550*/  F2I.U32.TRUNC.NTZ R10, R10 ;  /* 0x0000000a000a7305 */ /* 0x000e22000020f000 */
[----:B------:R-:W-:-:S02]  /*0560*/  LOP3.LUT R2, R2, 0xfffffffc, RZ, 0xc0, !PT ;  /* 0xfffffffc02027812 */ /* 0x000fc400078ec0ff */
[----:B--2---:R-:W-:Y:S01]  /*0570*/  ISETP.NE.OR P1, PT, R8, RZ, !P1 ;  /* 0x000000ff0800720c */ /* 0x004fe20004f25670 */
[----:B------:R-:W-:Y:S01]  /*0580*/  FMUL R0, R0, UR5 ;  /* 0x0000000500007c20 */ /* 0x000fe20008400000 */
[----:B------:R-:W-:Y:S01]  /*0590*/  ISETP.NE.AND P2, PT, RZ, UR19, PT ;  /* 0x00000013ff007c0c */ /* 0x000fe2000bf45270 */
[----:B------:R-:W-:Y:S02]  /*05a0*/  IMAD.IADD R2, R7, 0x1, -R2 ;  /* 0x0000000107027824 */ /* 0x000fe400078e0a02 */
[----:B------:R-:W-:Y:S02]  /*05b0*/  VOTEU.ALL UP0, P0 ;  /* 0x00000000003f7886 */ /* 0x000fe40000000000 */
[----:B------:R-:W-:Y:S01]  /*05c0*/  IMAD R2, R11, 0x4, R2 ;  /* 0x000000040b027824 */ /* 0x000fe200078e0202 */
[----:B------:R-:W1:Y:S02]  /*05d0*/  F2I.U32.TRUNC.NTZ R0, R0 ;  /* 0x0000000000007305 */ /* 0x000e64000020f000 */
[----:B------:R-:W2:Y:S01]  /*05e0*/  @!UP0 S2UR UR11, SR_CgaCtaId ;  /* 0x00000000000b89c3 */ /* 0x000ea20000008800 */
[----:B------:R-:W-:Y:S01]  /*05f0*/  @!UP0 UMOV UR10, 0x400 ;  /* 0x00000400000a8882 */ /* 0x000fe20000000000 */
[----:B0-----:R-:W-:Y:S01]  /*0600*/  R2UR UR4, R10 ;  /* 0x000000000a0472ca */ /* 0x001fe200000e0000 */
[----:B------:R-:W-:Y:S01]  /*0610*/  VOTEU.ALL UP1, P1 ;  /* 0x00000000003f7886 */ /* 0x000fe20000820000 */
[----:B------:R-:W-:Y:S01]  /*0620*/  SHF.R.S32.HI R7, RZ, 0x1f, R2 ;  /* 0x0000001fff077819 */ /* 0x000fe20000011402 */
[----:B------:R-:W-:Y:S01]  /*0630*/  VOTEU.ALL UP2, P1 ;  /* 0x00000000003f7886 */ /* 0x000fe20000840000 */
[----:B------:R-:W-:Y:S01]  /*0640*/  VOTEU.ALL UP3, P1 ;  /* 0x00000000003f7886 */ /* 0x000fe20000860000 */
[----:B------:R-:W-:Y:S01]  /*0650*/  VOTEU.ALL UP4, P1 ;  /* 0x00000000003f7886 */ /* 0x000fe20000880000 */
[----:B------:R-:W-:Y:S01]  /*0660*/  LEA.HI R7, R7, R2, RZ, 0x2 ;  /* 0x0000000207077211 */ /* 0x000fe200078f10ff */
[----:B------:R-:W0:Y:S01]  /*0670*/  @!UP1 S2UR UR16, SR_CgaCtaId ;  /* 0x00000000001099c3 */ /* 0x000e220000008800 */
[----:B------:R-:W-:Y:S01]  /*0680*/  @!UP1 UMOV UR13, 0x400 ;  /* 0x00000400000d9882 */ /* 0x000fe20000000000 */
[----:B------:R-:W-:Y:S01]  /*0690*/  VOTEU.ALL UP5, P1 ;  /* 0x00000000003f7886 */ /* 0x000fe200008a0000 */
[----:B------:R-:W-:Y:S01]  /*06a0*/  LOP3.LUT R11, R7, 0xfffffffc, RZ, 0xc0, !PT ;  /* 0xfffffffc070b7812 */ /* 0x000fe200078ec0ff */
[----:B------:R-:W-:Y:S01]  /*06b0*/  IMAD.SHL.U32 R7, R2, 0x4, RZ ;  /* 0x0000000402077824 */ /* 0x000fe200078e00ff */
[----:B-1----:R-:W-:Y:S01]  /*06c0*/  R2UR UR9, R0 ;  /* 0x00000000000972ca */ /* 0x002fe200000e0000 */
[----:B------:R-:W-:-:S02]  /*06d0*/  UIADD3 UR4, -UR4, URZ, URZ ;  /* 0x0000003f04047290 */ /* 0x000fc4000fffe13f */
[----:B------:R-:W1:Y:S01]  /*06e0*/  LDC R0, c[0x0][0x140] ;  /* 0x00005000ff007b82 */ /* 0x000e620000000800 */
[C---:B------:R-:W-:Y:S01]  /*06f0*/  IMAD.IADD R11, R2.reuse, 0x1, -R11 ;  /* 0x00000001020b7824 */ /* 0x040fe200078e0a0b */
[----:B------:R-:W-:Y:S01]  /*0700*/  UIMAD UR7, UR7, UR4, UR15 ;  /* 0x00000004070772a4 */ /* 0x000fe2000f8e020f */
[----:B------:R-:W-:Y:S02]  /*0710*/  LOP3.LUT R22, R2, 0xc, R7, 0x78, !PT ;  /* 0x0000000c02167812 */ /* 0x000fe400078e7807 */
[----:B------:R-:W-:Y:S02]  /*0720*/  UMOV UR4, 0x20 ;  /* 0x0000002000047882 */ /* 0x000fe40000000000 */
[----:B------:R-:W-:-:S04]  /*0730*/  @!UP0 UIADD3 UR4, -UR4, 0x100000, URZ ;  /* 0x0010000004048890 */ /* 0x000fc8000fffe13f */
[----:B------:R-:W-:Y:S02]  /*0740*/  @!UP0 USHF.L.U32 UR5, UR4, 0xb, URZ ;  /* 0x0000000b04058899 */ /* 0x000fe4000800063f */
[----:B------:R-:W-:Y:S01]  /*0750*/  @!UP0 USHF.L.U32 UR4, UR4, 0x1, URZ ;  /* 0x0000000104048899 */ /* 0x000fe2000800063f */
[----:B------:R-:W-:Y:S01]  /*0760*/  ISETP.NE.AND P3, PT, R11, UR7, PT ;  /* 0x000000070b007c0c */ /* 0x000fe2000bf65270 */
[----:B--2---:R-:W-:Y:S02]  /*0770*/  @!UP0 ULEA UR12, UR11, UR10, 0x18 ;  /* 0x0000000a0b0c8291 */ /* 0x004fe4000f8ec03f */
[----:B------:R-:W-:-:S04]  /*0780*/  @!UP1 UIADD3 UR10, -UR18, 0x100000, URZ ;  /* 0x00100000120a9890 */ /* 0x000fc8000fffe13f */
[----:B------:R-:W-:Y:S02]  /*0790*/  @!UP1 USHF.L.U32 UR11, UR10, 0xb, URZ ;  /* 0x0000000b0a0b9899 */ /* 0x000fe4000800063f */
[----:B------:R-:W-:Y:S01]  /*07a0*/  @!UP1 USHF.L.U32 UR10, UR10, 0x1, URZ ;  /* 0x000000010a0a9899 */ /* 0x000fe2000800063f */
[----:B------:R-:W-:Y:S01]  /*07b0*/  VOTEU.ALL UP0, P0 ;  /* 0x00000000003f7886 */ /* 0x000fe20000000000 */
[----:B------:R-:W-:Y:S02]  /*07c0*/  UIADD3 UR9, -UR9, URZ, URZ ;  /* 0x0000003f09097290 */ /* 0x000fe4000fffe13f */
[----:B0-----:R-:W-:Y:S01]  /*07d0*/  @!UP1 ULEA UR13, UR16, UR13, 0x18 ;  /* 0x0000000d100d9291 */ /* 0x001fe2000f8ec03f */
[----:B------:R-:W-:Y:S01]  /*07e0*/  VOTEU.ALL UP1, P0 ;  /* 0x00000000003f7886 */ /* 0x000fe20000020000 */
[----:B------:R-:W-:Y:S02]  /*07f0*/  LOP3.LUT P0, RZ, R4, 0x7, RZ, 0xc0, !PT ;  /* 0x0000000704ff7812 */ /* 0x000fe4000780c0ff */
[----:B---3--:R-:W-:Y:S01]  /*0800*/  @P3 SHF.R.S32.HI R5, RZ, 0x1f, R22 ;  /* 0x0000001fff053819 */ /* 0x008fe20000011416 */
[----:B------:R-:W0:Y:S02]  /*0810*/  FENCE.VIEW.ASYNC.S ;  /* 0x00000000000073c6 */ /* 0x000e240000000000 */
[----:B0-----:R-:W0:Y:S01]  /*0820*/  @!UP0 SYNCS.EXCH.64 URZ, [UR12+0x50], UR4 ;  /* 0x000050040c3f85b2 */ /* 0x001e220008000100 */
[----:B------:R-:W-:-:S02]  /*0830*/  ISETP.LT.U32.AND P0, PT, R22, 0x4, !P0 ;  /* 0x000000041600780c */ /* 0x000fc40004701070 */
[----:B------:R-:W-:Y:S02]  /*0840*/  @P3 LEA.HI R5, R5, R22, RZ, 0x2 ;  /* 0x0000001605053211 */ /* 0x000fe400078f10ff */
[----:B-1----:R-:W-:Y:S02]  /*0850*/  ISETP.EQ.U32.AND P1, PT, R0, 0x1, PT ;  /* 0x000000010000780c */ /* 0x002fe40003f22070 */
[----:B------:R-:W-:Y:S02]  /*0860*/  @P3 SHF.R.S32.HI R5, RZ, 0x2, R5 ;  /* 0x00000002ff053819 */ /* 0x000fe40000011405 */
[----:B------:R-:W-:Y:S01]  /*0870*/  SEL R0, RZ, 0x1, !P0 ;  /* 0x00000001ff007807 */ /* 0x000fe20004000000 */
[----:B------:R1:W2:Y:S01]  /*0880*/  @!UP1 SYNCS.EXCH.64 URZ, [UR12+0x58], UR4 ;  /* 0x000058040c3f95b2 */ /* 0x0002a20008000100 */
[----:B------:R-:W-:Y:S01]  /*0890*/  NOP ;  /* 0x0000000000007918 */ /* 0x000fe20000000000 */
[----:B-1----:R-:W-:Y:S01]  /*08a0*/  UIMAD UR4, UR17, UR9, UR8 ;  /* 0x00000009110472a4 */ /* 0x002fe2000f8e0208 */
[----:B------:R1:W3:Y:S05]  /*08b0*/  @!UP2 SYNCS.EXCH.64 URZ, [UR13+0x30], UR10 ;  /* 0x0000300a0d3fa5b2 */ /* 0x0002ea0008000100 */
[----:B------:R-:W-:-:S04]  /*08c0*/  @P3 ISETP.NE.AND P4, PT, R5, UR4, PT ;  /* 0x0000000405003c0c */ /* 0x000fc8000bf85270 */
[----:B------:R-:W-:-:S04]  /*08d0*/  @P3 SEL R23, RZ, 0x1, P4 ;  /* 0x00000001ff173807 */ /* 0x000fc80002000000 */
[----:B------:R-:W-:Y:S01]  /*08e0*/  LOP3.LUT R23, R23, R0, RZ, 0xc0, !PT ;  /* 0x0000000017177212 */ /* 0x000fe200078ec0ff */
[----:B------:R1:W0:Y:S01]  /*08f0*/  @!UP3 SYNCS.EXCH.64 URZ, [UR13+0x38], UR10 ;  /* 0x0000380a0d3fb5b2 */ /* 0x0002220008000100 */
[----:B------:R1:W0:Y:S01]  /*0900*/  @!UP4 SYNCS.EXCH.64 URZ, [UR13+0x40], UR10 ;  /* 0x0000400a0d3fc5b2 */ /* 0x0002220008000100 */
[----:B------:R1:W0:Y:S01]  /*0910*/  @!UP5 SYNCS.EXCH.64 URZ, [UR13+0x48], UR10 ;  /* 0x0000480a0d3fd5b2 */ /* 0x0002220008000100 */
[----:B------:R-:W-:Y:S01]  /*0920*/  NOP ;  /* 0x0000000000007918 */ /* 0x000fe20000000000 */
[----:B-1----:R-:W-:Y:S05]  /*0930*/  @!P1 BRA `(.L_x_3) ;  /* 0x0000000000089947 */ /* 0x002fea0003800000 */
[----:B0-234-:R-:W-:Y:S01]  /*0940*/  UCGABAR_ARV ;  /* 0x00000000000079c7 */ /* 0x01dfe20008000000 */
[----:B------:R-:W-:Y:S05]  /*0950*/  BRA `(.L_x_4) ;  /* 0x0000000000047947 */ /* 0x000fea0003800000 */
.L_x_3:
[----:B0-234-:R-:W-:Y:S01]  /*0960*/  NOP ;  /* 0x0000000000007918 */ /* 0x01dfe20000000000 */
.L_x_4:
[----:B------:R-:W-:Y:S01]  /*0970*/  ULDC.64 UR4, c[0x0][0x598] ;  /* 0x0001660000047ab9 */ /* 0x000fe20000000a00 */
[----:B------:R-:W-:Y:S01]  /*0980*/  ULDC.64 UR52, c[0x0][0x208] ;  /* 0x0000820000347ab9 */ /* 0x000fe20000000a00 */
[----:B------:R-:W-:-:S04]  /*0990*/  ISETP.NE.U32.AND P0, PT, RZ, UR4, PT ;  /* 0x00000004ff007c0c */ /* 0x000fc8000bf05070 */
[----:B------:R-:W-:-:S13]  /*09a0*/  ISETP.NE.AND.EX P0, PT, RZ, UR5, PT, P0 ;  /* 0x00000005ff007c0c */ /* 0x000fda000bf05300 */
[----:B------:R-:W-:Y:S05]  /*09b0*/  @!P0 BRA `(.L_x_5) ;  /* 0x00000000001c8947 */ /* 0x000fea0003800000 */
[----:B------:R-:W0:Y:S02]  /*09c0*/  LDC.64 R6, c[0x0][0x598] ;  /* 0x00016600ff067b82 */ /* 0x000e240000000a00 */
[----:B0-----:R-:W2:Y:S02]  /*09d0*/  LDG.E.64 R6, desc[UR52][R6.64] ;  /* 0x0000003406067981 */ /* 0x001ea4000c1e1b00 */
[----:B--2---:R-:W-:-:S04]  /*09e0*/  ISETP.NE.U32.AND P0, PT, R6, RZ, PT ;  /* 0x000000ff0600720c */ /* 0x004fc80003f05070 */
[----:B------:R-:W-:-:S13]  /*09f0*/  ISETP.NE.AND.EX P0, PT, R7, RZ, PT, P0 ;  /* 0x000000ff0700720c */ /* 0x000fda0003f05300 */
[----:B------:R-:W-:Y:S05]  /*0a00*/  @!P0 BRA `(.L_x_5) ;  /* 0x0000000000088947 */ /* 0x000fea0003800000 */
[----:B------:R0:W5:Y:S01]  /*0a10*/  LD.E R88, desc[UR52][R6.64] ;  /* 0x0000003406587980 */ /* 0x000162000c101900 */
[----:B------:R-:W-:Y:S05]  /*0a20*/  BRA `(.L_x_6) ;  /* 0x0000000000247947 */ /* 0x000fea0003800000 */
.L_x_5:
[----:B------:R-:W-:Y:S02]  /*0a30*/  ULDC.64 UR4, c[0x0][0x588] ;  /* 0x0001620000047ab9 */ /* 0x000fe40000000a00 */
[----:B------:R-:W-:-:S04]  /*0a40*/  ISETP.NE.U32.AND P0, PT, RZ, UR4, PT ;  /* 0x00000004ff007c0c */ /* 0x000fc8000bf05070 */
[----:B------:R-:W-:-:S13]  /*0a50*/  ISETP.NE.AND.EX P0, PT, RZ, UR5, PT, P0 ;  /* 0x00000005ff007c0c */ /* 0x000fda000bf05300 */
[----:B------:R-:W-:Y:S05]  /*0a60*/  @!P0 BRA `(.L_x_7) ;  /* 0x00000000000c8947 */ /* 0x000fea0003800000 */
[----:B------:R-:W0:Y:S02]  /*0a70*/  LDC.64 R88, c[0x0][0x588] ;  /* 0x00016200ff587b82 */ /* 0x000e240000000a00 */
[----:B0-----:R1:W5:Y:S01]  /*0a80*/  LDG.E R88, desc[UR52][R88.64] ;  /* 0x0000003458587981 */ /* 0x001362000c1e1900 */
[----:B------:R-:W-:Y:S05]  /*0a90*/  BRA `(.L_x_6) ;  /* 0x0000000000087947 */ /* 0x000fea0003800000 */
.L_x_7:
[----:B------:R-:W-:Y:S02]  /*0aa0*/  ULDC UR4, c[0x0][0x580] ;  /* 0x0001600000047ab9 */ /* 0x000fe40000000800 */
[----:B------:R-:W-:-:S07]  /*0ab0*/  IMAD.U32 R88, RZ, RZ, UR4 ;  /* 0x00000004ff587e24 */ /* 0x000fce000f8e00ff */
.L_x_6:
[----:B------:R-:W-:Y:S02]  /*0ac0*/  ULDC.64 UR4, c[0x0][0x5a0] ;  /* 0x0001680000047ab9 */ /* 0x000fe40000000a00 */
[----:B------:R-:W-:-:S04]  /*0ad0*/  ISETP.NE.U32.AND P0, PT, RZ, UR4, PT ;  /* 0x00000004ff007c0c */ /* 0x000fc8000bf05070 */
[----:B------:R-:W-:-:S13]  /*0ae0*/  ISETP.NE.AND.EX P0, PT, RZ, UR5, PT, P0 ;  /* 0x00000005ff007c0c */ /* 0x000fda000bf05300 */
[----:B------:R-:W-:Y:S05]  /*0af0*/  @!P0 BRA `(.L_x_8) ;  /* 0x00000000001c8947 */ /* 0x000fea0003800000 */
[----:B0-----:R-:W0:Y:S02]  /*0b00*/  LDC.64 R6, c[0x0][0x5a0] ;  /* 0x00016800ff067b82 */ /* 0x001e240000000a00 */
[----:B0-----:R-:W2:Y:S02]  /*0b10*/  LDG.E.64 R6, desc[UR52][R6.64] ;  /* 0x0000003406067981 */ /* 0x001ea4000c1e1b00 */
[----:B--2---:R-:W-:-:S04]  /*0b20*/  ISETP.NE.U32.AND P0, PT, R6, RZ, PT ;  /* 0x000000ff0600720c */ /* 0x004fc80003f05070 */
[----:B------:R-:W-:-:S13]  /*0b30*/  ISETP.NE.AND.EX P0, PT, R7, RZ, PT, P0 ;  /* 0x000000ff0700720c */ /* 0x000fda0003f05300 */
[----:B------:R-:W-:Y:S05]  /*0b40*/  @!P0 BRA `(.L_x_8) ;  /* 0x0000000000088947 */ /* 0x000fea0003800000 */
[----:B-1----:R0:W5:Y:S01]  /*0b50*/  LD.E R89, desc[UR52][R6.64] ;  /* 0x0000003406597980 */ /* 0x002162000c101900 */
[----:B------:R-:W-:Y:S05]  /*0b60*/  BRA `(.L_x_9) ;  /* 0x0000000000247947 */ /* 0x000fea0003800000 */
.L_x_8:
[----:B------:R-:W-:Y:S02]  /*0b70*/  ULDC.64 UR4, c[0x0][0x590] ;  /* 0x0001640000047ab9 */ /* 0x000fe40000000a00 */
[----:B------:R-:W-:-:S04]  /*0b80*/  ISETP.NE.U32.AND P0, PT, RZ, UR4, PT ;  /* 0x00000004ff007c0c */ /* 0x000fc8000bf05070 */
[----:B------:R-:W-:-:S13]  /*0b90*/  ISETP.NE.AND.EX P0, PT, RZ, UR5, PT, P0 ;  /* 0x00000005ff007c0c */ /* 0x000fda000bf05300 */
[----:B------:R-:W-:Y:S05]  /*0ba0*/  @!P0 BRA `(.L_x_10) ;  /* 0x00000000000c8947 */ /* 0x000fea0003800000 */
[----:B0-----:R-:W1:Y:S02]  /*0bb0*/  LDC.64 R6, c[0x0][0x590] ;  /* 0x00016400ff067b82 */ /* 0x001e640000000a00 */
[----:B-1----:R1:W5:Y:S01]  /*0bc0*/  LDG.E R89, desc[UR52][R6.64] ;  /* 0x0000003406597981 */ /* 0x002362000c1e1900 */
[----:B------:R-:W-:Y:S05]  /*0bd0*/  BRA `(.L_x_9) ;  /* 0x0000000000087947 */ /* 0x000fea0003800000 */
.L_x_10:
[----:B------:R-:W-:Y:S02]  /*0be0*/  ULDC UR4, c[0x0][0x584] ;  /* 0x0001610000047ab9 */ /* 0x000fe40000000800 */
[----:B-1----:R-:W-:-:S07]  /*0bf0*/  IMAD.U32 R89, RZ, RZ, UR4 ;  /* 0x00000004ff597e24 */ /* 0x002fce000f8e00ff */
.L_x_9:
[----:B------:R-:W-:Y:S01]  /*0c00*/  ULDC UR4, c[0x0][0x65c] ;  /* 0x0001970000047ab9 */ /* 0x000fe20000000800 */
[----:B01----:R-:W0:Y:S01]  /*0c10*/  LDC.64 R6, c[0x0][0x650] ;  /* 0x00019400ff067b82 */ /* 0x003e220000000a00 */
[----:B------:R-:W-:Y:S01]  /*0c20*/  UISETP.NE.AND UP2, UPT, UR4, 0x1, UPT ;  /* 0x000000010400788c */ /* 0x000fe2000bf45270 */
[----:B------:R-:W-:Y:S01]  /*0c30*/  IMAD.MOV.U32 R18, RZ, RZ, -0x1 ;  /* 0xffffffffff127424 */ /* 0x000fe200078e00ff */
[----:B------:R-:W-:Y:S01]  /*0c40*/  UISETP.NE.AND UP0, UPT, UR19, 0x2, UPT ;  /* 0x000000021300788c */ /* 0x000fe2000bf05270 */
[----:B------:R-:W-:Y:S01]  /*0c50*/  IMAD.MOV.U32 R2, RZ, RZ, -0x1 ;  /* 0xffffffffff027424 */ /* 0x000fe200078e00ff */
[----:B------:R-:W-:Y:S01]  /*0c60*/  UP2UR UR45, UPR, URZ, 0x4 ;  /* 0x000000043f2d7883 */ /* 0x000fe20008000000 */
[----:B------:R-:W-:-:S06]  /*0c70*/  IMAD.MOV.U32 R19, RZ, RZ, -0x1 ;  /* 0xffffffffff137424 */ /* 0x000fcc00078e00ff */
[----:B------:R-:W-:Y:S01]  /*0c80*/  @UP2 ULDC UR12, c[0x0][0x10] ;  /* 0x00000400000c2ab9 */ /* 0x000fe20000000800 */
[----:B------:R-:W-:Y:S01]  /*0c90*/  @UP2 UMOV UR4, UR8 ;  /* 0x0000000800042c82 */ /* 0x000fe20008000000 */
[----:B------:R-:W-:Y:S01]  /*0ca0*/  @UP2 UMOV UR5, URZ ;  /* 0x0000003f00052c82 */ /* 0x000fe20008000000 */
[----:B------:R-:W-:Y:S01]  /*0cb0*/  @!UP2 ULDC UR16, c[0x0][0xc] ;  /* 0x000003000010aab9 */ /* 0x000fe20000000800 */
[----:B------:R-:W-:Y:S01]  /*0cc0*/  @UP2 UIMAD.WIDE.U32 UR12, UR15, UR12, UR4 ;  /* 0x0000000c0f0c22a5 */ /* 0x000fe2000f8e0004 */
[----:B------:R-:W-:Y:S02]  /*0cd0*/  ULDC UR10, c[0x0][0xc] ;  /* 0x00000300000a7ab9 */ /* 0x000fe40000000800 */
[----:B------:R-:W-:Y:S01]  /*0ce0*/  @UP2 UMOV UR4, URZ ;  /* 0x0000003f00042c82 */ /* 0x000fe20008000000 */
[----:B------:R-:W-:Y:S01]  /*0cf0*/  UMOV UR5, URZ ;  /* 0x0000003f00057c82 */ /* 0x000fe20008000000 */
[----:B------:R-:W-:Y:S01]  /*0d00*/  @UP2 UIADD3 UR18, UR13, UR4, URZ ;  /* 0x000000040d122290 */ /* 0x000fe2000fffe03f */
[----:B------:R-:W-:-:S02]  /*0d10*/  ULDC UR11, c[0x0][0x10] ;  /* 0x00000400000b7ab9 */ /* 0x000fc40000000800 */
[----:B------:R-:W-:Y:S01]  /*0d20*/  UMOV UR4, UR15 ;  /* 0x0000000f00047c82 */ /* 0x000fe20008000000 */
[----:B------:R-:W-:Y:S02]  /*0d30*/  UIMAD.WIDE.U32 UR10, UR10, UR11, URZ ;  /* 0x0000000b0a0a72a5 */ /* 0x000fe4000f8e003f */
[----:B------:R-:W-:Y:S01]  /*0d40*/  @!UP2 UIMAD.WIDE.U32 UR4, UR8, UR16, UR4 ;  /* 0x000000100804a2a5 */ /* 0x000fe2000f8e0004 */
[----:B------:R-:W-:Y:S02]  /*0d50*/  ULDC UR13, c[0x0][0x14] ;  /* 0x00000500000d7ab9 */ /* 0x000fe40000000800 */
[----:B------:R-:W-:Y:S02]  /*0d60*/  UIMAD.WIDE.U32 UR54, UR10, UR13, URZ ;  /* 0x0000000d0a3672a5 */ /* 0x000fe4000f8e003f */
[----:B------:R-:W-:Y:S02]  /*0d70*/  UIMAD UR37, UR11, UR13, URZ ;  /* 0x0000000d0b2572a4 */ /* 0x000fe4000f8e023f */
[----:B------:R-:W-:Y:S01]  /*0d80*/  @!UP2 UMOV UR12, UR4 ;  /* 0x00000004000cac82 */ /* 0x000fe20008000000 */
[----:B------:R-:W-:Y:S01]  /*0d90*/  @!UP2 UMOV UR18, UR5 ;  /* 0x000000050012ac82 */ /* 0x000fe20008000000 */
[----:B------:R-:W-:-:S02]  /*0da0*/  UIADD3 UR37, UR55, UR37, URZ ;  /* 0x0000002537257290 */ /* 0x000fc4000fffe03f */
[----:B------:R-:W-:-:S04]  /*0db0*/  UIADD3 UR4, UP1, UR12, UR54, URZ ;  /* 0x000000360c047290 */ /* 0x000fc8000ff3e03f */
[----:B------:R-:W-:Y:S02]  /*0dc0*/  UIADD3.X UR5, UR18, UR37, URZ, UP1, !UPT ;  /* 0x0000002512057290 */ /* 0x000fe40008ffe43f */
[----:B------:R-:W-:Y:S02]  /*0dd0*/  USEL UR4, UR4, UR12, !UP0 ;  /* 0x0000000c04047287 */ /* 0x000fe4000c000000 */
[----:B------:R-:W-:-:S04]  /*0de0*/  USEL UR5, UR5, UR18, !UP0 ;  /* 0x0000001205057287 */ /* 0x000fc8000c000000 */
[----:B0-----:R-:W-:Y:S01]  /*0df0*/  ISETP.LE.U32.AND P0, PT, R6, UR4, PT ;  /* 0x0000000406007c0c */ /* 0x001fe2000bf03070 */
[----:B------:R-:W-:Y:S02]  /*0e00*/  IMAD.U32 R16, RZ, RZ, UR4 ;  /* 0x00000004ff107e24 */ /* 0x000fe4000f8e00ff */
[----:B------:R-:W-:Y:S02]  /*0e10*/  IMAD.U32 R0, RZ, RZ, UR5 ;  /* 0x00000005ff007e24 */ /* 0x000fe4000f8e00ff */
[----:B------:R-:W-:-:S03]  /*0e20*/  IMAD.U32 R17, RZ, RZ, UR5 ;  /* 0x00000005ff117e24 */ /* 0x000fc6000f8e00ff */
[----:B------:R-:W-:Y:S02]  /*0e30*/  ISETP.GE.U32.AND.EX P0, PT, R0, R7, PT, P0 ;  /* 0x000000070000720c */ /* 0x000fe40003f06100 */
[----:B------:R-:W-:-:S11]  /*0e40*/  PRMT R0, RZ, 0x7610, R0 ;  /* 0x00007610ff007816 */ /* 0x000fd60000000000 */
[----:B------:R-:W-:Y:S05]  /*0e50*/  @P0 BRA `(.L_x_11) ;  /* 0x0000000400500947 */ /* 0x000fea0003800000 */
[----:B------:R-:W-:Y:S01]  /*0e60*/  ULDC.64 UR18, c[0x0][0x628] ;  /* 0x00018a0000127ab9 */ /* 0x000fe20000000a00 */
[C---:B------:R-:W-:Y:S01]  /*0e70*/  R2UR UR20, R16.reuse ;  /* 0x00000000101472ca */ /* 0x040fe200000e0000 */
[----:B------:R-:W-:Y:S01]  /*0e80*/  ULDC UR16, c[0x0][0x630] ;  /* 0x00018c0000107ab9 */ /* 0x000fe20000000800 */
[----:B------:R-:W-:Y:S02]  /*0e90*/  ISETP.NE.U32.AND P0, PT, RZ, UR18, PT ;  /* 0x00000012ff007c0c */ /* 0x000fe4000bf05070 */
[----:B------:R-:W-:Y:S02]  /*0ea0*/  R2UR UR4, R16 ;  /* 0x00000000100472ca */ /* 0x000fe400000e0000 */
[----:B------:R-:W-:Y:S02]  /*0eb0*/  ISETP.NE.AND.EX P0, PT, RZ, UR19, PT, P0 ;  /* 0x00000013ff007c0c */ /* 0x000fe4000bf05300 */
[----:B------:R-:W-:-:S11]  /*0ec0*/  R2UR UR5, R17 ;  /* 0x00000000110572ca */ /* 0x000fd600000e0000 */
[----:B------:R-:W-:Y:S05]  /*0ed0*/  @!P0 BRA `(.L_x_12) ;  /* 0x0000000000308947 */ /* 0x000fea0003800000 */
[----:B------:R-:W-:Y:S01]  /*0ee0*/  R2UR UR4, R16 ;  /* 0x00000000100472ca */ /* 0x000fe200000e0000 */
[----:B------:R-:W-:Y:S01]  /*0ef0*/  ULDC UR12, c[0x0][0x634] ;  /* 0x00018d00000c7ab9 */ /* 0x000fe20000000800 */
[----:B------:R-:W-:-:S11]  /*0f00*/  R2UR UR15, R17 ;  /* 0x00000000110f72ca */ /* 0x000fd600000e0000 */
[----:B------:R-:W-:-:S04]  /*0f10*/  UIADD3 UR12, UP1, UR4, UR12, URZ ;  /* 0x0000000c040c7290 */ /* 0x000fc8000ff3e03f */
[----:B------:R-:W-:-:S04]  /*0f20*/  UIADD3.X UR15, URZ, UR15, URZ, UP1, !UPT ;  /* 0x0000000f3f0f7290 */ /* 0x000fc80008ffe43f */
[----:B------:R-:W-:-:S04]  /*0f30*/  UIMAD.WIDE.U32 UR4, UR15, UR18, URZ ;  /* 0x000000120f0472a5 */ /* 0x000fc8000f8e003f */
[----:B------:R-:W-:Y:S02]  /*0f40*/  UIMAD.WIDE.U32 UR10, UP1, UR12, UR19, UR4 ;  /* 0x000000130c0a72a5 */ /* 0x000fe4000f820004 */
[----:B------:R-:W-:Y:S02]  /*0f50*/  UIMAD.WIDE.U32 UR4, UR12, UR18, URZ ;  /* 0x000000120c0472a5 */ /* 0x000fe4000f8e003f */
[----:B------:R-:W-:Y:S02]  /*0f60*/  UIADD3.X UR13, URZ, URZ, URZ, UP1, !UPT ;  /* 0x0000003f3f0d7290 */ /* 0x000fe40008ffe43f */
[----:B------:R-:W-:Y:S01]  /*0f70*/  UIADD3 URZ, UP1, UR5, UR10, URZ ;  /* 0x0000000a053f7290 */ /* 0x000fe2000ff3e03f */
[----:B------:R-:W-:-:S03]  /*0f80*/  UMOV UR12, UR11 ;  /* 0x0000000b000c7c82 */ /* 0x000fc60008000000 */
[----:B------:R-:W-:-:S12]  /*0f90*/  UIMAD.WIDE.U32.X UR4, UR15, UR19, UR12, UP1 ;  /* 0x000000130f0472a5 */ /* 0x000fd800088e040c */
.L_x_12:
[----:B------:R-:W-:Y:S01]  /*0fa0*/  USHF.R.U64 UR4, UR4, UR16, UR5 ;  /* 0x0000001004047299 */ /* 0x000fe20008001205 */
[----:B------:R-:W-:Y:S01]  /*0fb0*/  R2UR UR11, R17 ;  /* 0x00000000110b72ca */ /* 0x000fe200000e0000 */
[----:B------:R-:W-:Y:S02]  /*0fc0*/  USHF.R.U32.HI UR5, URZ, UR16, UR5 ;  /* 0x000000103f057299 */ /* 0x000fe40008011605 */
[----:B------:R-:W-:Y:S01]  /*0fd0*/  UIADD3 UR12, UP1, URZ, -UR4, URZ ;  /* 0x800000043f0c7290 */ /* 0x000fe2000ff3e03f */
[----:B------:R-:W-:Y:S01]  /*0fe0*/  ULDC.64 UR18, c[0x0][0x620] ;  /* 0x0001880000127ab9 */ /* 0x000fe20000000a00 */
[----:B------:R-:W-:Y:S02]  /*0ff0*/  UISETP.NE.AND UP2, UPT, UR45, URZ, UPT ;  /* 0x0000003f2d00728c */ /* 0x000fe4000bf45270 */
[----:B------:R-:W-:Y:S01]  /*1000*/  UIADD3.X UR5, URZ, ~UR5, URZ, UP1, !UPT ;  /* 0x800000053f057290 */ /* 0x000fe20008ffe43f */
[----:B------:R-:W-:Y:S01]  /*1010*/  UMOV UR10, UR20 ;  /* 0x00000014000a7c82 */ /* 0x000fe20008000000 */
[----:B------:R-:W-:-:S02]  /*1020*/  ULDC UR13, c[0x0][0x618] ;  /* 0x00018600000d7ab9 */ /* 0x000fc40000000800 */
[----:B------:R-:W-:Y:S02]  /*1030*/  UIMAD UR5, UR5, UR18, URZ ;  /* 0x00000012050572a4 */ /* 0x000fe4000f8e023f */
[----:B------:R-:W-:Y:S02]  /*1040*/  UIMAD.WIDE.U32 UR10, UR12, UR18, UR10 ;  /* 0x000000120c0a72a5 */ /* 0x000fe4000f8e000a */
[----:B------:R-:W-:Y:S02]  /*1050*/  UIMAD UR12, UR12, UR19, UR5 ;  /* 0x000000130c0c72a4 */ /* 0x000fe4000f8e0205 */
[----:B------:R-:W-:Y:S02]  /*1060*/  @UP2 UIMAD UR7, UR17, UR9, UR8 ;  /* 0x00000009110722a4 */ /* 0x000fe4000f8e0208 */
[----:B------:R-:W-:Y:S01]  /*1070*/  UIADD3 UR11, UR11, UR12, URZ ;  /* 0x0000000c0b0b7290 */ /* 0x000fe2000fffe03f */
[----:B------:R-:W-:Y:S01]  /*1080*/  ULDC.64 UR8, c[0x0][0x640] ;  /* 0x0001900000087ab9 */ /* 0x000fe20000000a00 */
[----:B------:R-:W-:-:S02]  /*1090*/  ULDC UR15, c[0x0][0x608] ;  /* 0x00018200000f7ab9 */ /* 0x000fc40000000800 */
[----:B------:R-:W-:Y:S01]  /*10a0*/  USHF.R.U64 UR20, UR10, UR13, UR11 ;  /* 0x0000000d0a147299 */ /* 0x000fe2000800120b */
[----:B------:R-:W-:Y:S01]  /*10b0*/  ISETP.NE.U32.AND P0, PT, RZ, UR8, PT ;  /* 0x00000008ff007c0c */ /* 0x000fe2000bf05070 */
[----:B------:R-:W-:Y:S01]  /*10c0*/  USHF.R.U32.HI UR11, URZ, UR13, UR11 ;  /* 0x0000000d3f0b7299 */ /* 0x000fe2000801160b */
[----:B------:R-:W-:Y:S02]  /*10d0*/  ULDC UR21, c[0x0][0x658] ;  /* 0x0001960000157ab9 */ /* 0x000fe40000000800 */
[----:B------:R-:W-:Y:S01]  /*10e0*/  ISETP.NE.AND.EX P0, PT, RZ, UR9, PT, P0 ;  /* 0x00000009ff007c0c */ /* 0x000fe2000bf05300 */
[----:B------:R-:W-:Y:S02]  /*10f0*/  USHF.R.U64 UR25, UR20, UR15, UR11 ;  /* 0x0000000f14197299 */ /* 0x000fe4000800120b */
[----:B------:R-:W-:Y:S01]  /*1100*/  USHF.R.U32.HI UR11, URZ, UR15, UR11 ;  /* 0x0000000f3f0b7299 */ /* 0x000fe2000801160b */
[----:B------:R-:W-:Y:S01]  /*1110*/  UMOV UR10, 0xffffffff ;  /* 0xffffffff000a7882 */ /* 0x000fe20000000000 */
[----:B------:R-:W-:Y:S01]  /*1120*/  ULDC UR5, c[0x0][0x600] ;  /* 0x0001800000057ab9 */ /* 0x000fe20000000800 */
[----:B------:R-:W-:-:S02]  /*1130*/  USHF.L.U32 UR10, UR10, UR21, URZ ;  /* 0x000000150a0a7299 */ /* 0x000fc4000800063f */
[----:B------:R-:W-:Y:S02]  /*1140*/  USHF.R.U64 UR26, UR25, UR21, UR11 ;  /* 0x00000015191a7299 */ /* 0x000fe4000800120b */
[----:B------:R-:W-:Y:S02]  /*1150*/  ULOP3.LUT UR15, URZ, UR10, URZ, 0x33, !UPT ;  /* 0x0000000a3f0f7292 */ /* 0x000fe4000f8e333f */
[----:B------:R-:W-:Y:S02]  /*1160*/  UIADD3 UR19, UR5, -0x1, URZ ;  /* 0xffffffff05137890 */ /* 0x000fe4000fffe03f */
[----:B------:R-:W-:Y:S01]  /*1170*/  USHF.R.U32.HI UR11, URZ, UR21, UR11 ;  /* 0x000000153f0b7299 */ /* 0x000fe2000801160b */
[----:B------:R-:W-:Y:S01]  /*1180*/  ULDC UR22, c[0x0][0x648] ;  /* 0x0001920000167ab9 */ /* 0x000fe20000000800 */
[----:B------:R-:W-:Y:S01]  /*1190*/  ULDC UR23, c[0x0][0x638] ;  /* 0x00018e0000177ab9 */ /* 0x000fe20000000800 */
[----:B------:R-:W-:Y:S01]  /*11a0*/  UMOV UR24, 0x1 ;  /* 0x0000000100187882 */ /* 0x000fe20000000000 */
[----:B------:R-:W-:Y:S01]  /*11b0*/  UMOV UR10, UR26 ;  /* 0x0000001a000a7c82 */ /* 0x000fe20008000000 */
[----:B------:R-:W-:Y:S07]  /*11c0*/  @!P0 BRA `(.L_x_13) ;  /* 0x0000000000308947 */ /* 0x000fee0003800000 */
[----:B------:R-:W-:Y:S02]  /*11d0*/  ULDC UR16, c[0x0][0x64c] ;  /* 0x0001930000107ab9 */ /* 0x000fe40000000800 */
        /* <DEDUP_REMOVED lines=8> */
[----:B------:R-:W-:-:S07]  /*1260*/  UIMAD.WIDE.U32.X UR8, UR18, UR9, UR16, UP1 ;  /* 0x00000009120872a5 */ /* 0x000fce00088e0410 */
[----:B------:R-:W-:Y:S01]  /*1270*/  UMOV UR10, UR8 ;  /* 0x00000008000a7c82 */ /* 0x000fe20008000000 */
[----:B------:R-:W-:-:S05]  /*1280*/  UMOV UR11, UR9 ;  /* 0x00000009000b7c82 */ /* 0x000fca0008000000 */
.L_x_13:
[----:B------:R-:W-:Y:S01]  /*1290*/  USHF.R.U64 UR9, UR10, UR22, UR11 ;  /* 0x000000160a097299 */ /* 0x000fe2000800120b */
[----:B------:R-:W-:Y:S01]  /*12a0*/  IMAD.MOV.U32 R0, RZ, RZ, 0x1 ;  /* 0x00000001ff007424 */ /* 0x000fe200078e00ff */
[----:B------:R-:W-:Y:S01]  /*12b0*/  USHF.L.U32 UR8, UR24, UR21, URZ ;  /* 0x0000001518087299 */ /* 0x000fe2000800063f */
[----:B------:R-:W-:Y:S01]  /*12c0*/  IMAD.U32 R19, RZ, RZ, UR4 ;  /* 0x00000004ff137e24 */ /* 0x000fe2000f8e00ff */
[----:B------:R-:W-:Y:S02]  /*12d0*/  ULOP3.LUT UR15, UR25, UR15, URZ, 0xc0, !UPT ;  /* 0x0000000f190f7292 */ /* 0x000fe4000f8ec03f */
[----:B------:R-:W-:Y:S02]  /*12e0*/  UIADD3 UR10, -UR9, URZ, URZ ;  /* 0x0000003f090a7290 */ /* 0x000fe4000fffe13f */
[----:B------:R-:W-:Y:S02]  /*12f0*/  UIMAD UR15, UR8, UR9, UR15 ;  /* 0x00000009080f72a4 */ /* 0x000fe4000f8e020f */
[----:B------:R-:W-:-:S02]  /*1300*/  ULOP3.LUT UR19, UR20, UR19, URZ, 0xc0, !UPT ;  /* 0x0000001314137292 */ /* 0x000fc4000f8ec03f */
[----:B------:R-:W-:Y:S01]  /*1310*/  UIMAD UR8, UR10, UR23, UR26 ;  /* 0x000000170a0872a4 */ /* 0x000fe2000f8e021a */
[----:B------:R-:W-:Y:S01]  /*1320*/  ULDC UR9, c[0x0][0x610] ;  /* 0x0001840000097ab9 */ /* 0x000fe20000000800 */
[----:B------:R-:W-:Y:S02]  /*1330*/  UISETP.NE.AND UP1, UPT, UR45, URZ, UPT ;  /* 0x0000003f2d00728c */ /* 0x000fe4000bf25270 */
[----:B------:R-:W-:Y:S02]  /*1340*/  UIMAD UR7, UR15, UR9, UR7 ;  /* 0x000000090f0772a4 */ /* 0x000fe4000f8e0207 */
[----:B------:R-:W-:-:S04]  /*1350*/  UIMAD UR8, UR8, UR5, UR19 ;  /* 0x00000005080872a4 */ /* 0x000fc8000f8e0213 */
[----:B------:R-:W-:Y:S02]  /*1360*/  USEL UR5, UR8, UR7, !UP1 ;  /* 0x0000000708057287 */ /* 0x000fe4000c800000 */
[----:B------:R-:W-:-:S04]  /*1370*/  USEL UR7, UR7, UR8, !UP1 ;  /* 0x0000000807077287 */ /* 0x000fc8000c800000 */
[----:B------:R-:W-:Y:S02]  /*1380*/  IMAD.U32 R2, RZ, RZ, UR5 ;  /* 0x00000005ff027e24 */ /* 0x000fe4000f8e00ff */
[----:B------:R-:W-:-:S07]  /*1390*/  IMAD.U32 R18, RZ, RZ, UR7 ;  /* 0x00000007ff127e24 */ /* 0x000fce000f8e00ff */
.L_x_11:
[----:B------:R-:W-:Y:S05]  /*13a0*/  @!P1 BRA `(.L_x_14) ;  /* 0x00000000000c9947 */ /* 0x000fea0003800000 */
[----:B------:R-:W-:Y:S01]  /*13b0*/  UCGABAR_WAIT ;  /* 0x0000000000007dc7 */ /* 0x000fe20008000000 */
[----:B------:R-:W-:Y:S01]  /*13c0*/  CCTL.IVALL ;  /* 0x00000000ff00798f */ /* 0x000fe20002000000 */
[----:B------:R-:W-:Y:S05]  /*13d0*/  BRA `(.L_x_15) ;  /* 0x0000000000047947 */ /* 0x000fea0003800000 */
.L_x_14:
[----:B------:R-:W-:Y:S06]  /*13e0*/  BAR.SYNC.DEFER_BLOCKING 0x0 ;  /* 0x0000000000007b1d */ /* 0x000fec0000010000 */
.L_x_15:
[----:B------:R-:W-:Y:S02]  /*13f0*/  ULDC UR4, c[0x0][0x28c] ;  /* 0x0000a30000047ab9 */ /* 0x000fe40000000800 */
[----:B------:R-:W-:-:S04]  /*1400*/  UIADD3 UR4, UR4, 0x7f, URZ ;  /* 0x0000007f04047890 */ /* 0x000fc8000fffe03f */
[----:B------:R-:W-:-:S04]  /*1410*/  USHF.R.S32.HI UR5, URZ, 0x1f, UR4 ;  /* 0x0000001f3f057899 */ /* 0x000fc80008011404 */
[----:B------:R-:W-:-:S04]  /*1420*/  ULEA.HI UR5, UR5, UR4, URZ, 0x7 ;  /* 0x0000000405057291 */ /* 0x000fc8000f8f383f */
[----:B------:R-:W-:Y:S01]  /*1430*/  USHF.R.S32.HI UR38, URZ, 0x7, UR5 ;  /* 0x000000073f267899 */ /* 0x000fe20008011405 */
[----:B------:R-:W-:Y:S11]  /*1440*/  @!P2 BRA `(.L_x_16) ;  /* 0x00000054004ca947 */ /* 0x000ff60003800000 */
[----:B------:R-:W-:-:S06]  /*1450*/  UISETP.GT.U32.AND UP1, UPT, UR14, 0x1, UPT ;  /* 0x000000010e00788c */ /* 0x000fcc000bf24070 */
[----:B------:R-:W-:-:S13]  /*1460*/  PLOP3.LUT P0, PT, PT, PT, UP1, 0x80, 0x0 ;  /* 0x000000000000781c */ /* 0x000fda0003f0f018 */
[----:B------:R-:W-:Y:S05]  /*1470*/  @P0 EXIT ;  /* 0x000000000000094d */ /* 0x000fea0003800000 */
.L_x_17:
[----:B------:R-:W-:-:S08]  /*1480*/  NOP ;  /* 0x0000000000007918 */ /* 0x000fd00000000000 */
[----:B------:R-:W0:Y:S02]  /*1490*/  USETMAXREG.TRY_ALLOC.CTAPOOL UP1, 0xe8 ;  /* 0x000000e8000079c8 */ /* 0x000e240008020600 */
[----:B0-----:R-:W-:-:S13]  /*14a0*/  PLOP3.LUT P0, PT, PT, PT, UP1, 0x80, 0x0 ;  /* 0x000000000000781c */ /* 0x001fda0003f0f018 */
[----:B------:R-:W-:Y:S05]  /*14b0*/  @!P0 BRA `(.L_x_17) ;  /* 0xfffffffc00f08947 */ /* 0x000fea000383ffff */
[----:B------:R-:W-:-:S13]  /*14c0*/  LOP3.LUT P0, RZ, R0, 0xff, RZ, 0xc0, !PT ;  /* 0x000000ff00ff7812 */ /* 0x000fda000780c0ff */
[----:B------:R-:W-:Y:S05]  /*14d0*/  @!P0 EXIT ;  /* 0x000000000000894d */ /* 0x000fea0003800000 */
[----:B------:R-:W0:Y:S01]  /*14e0*/  S2UR UR5, SR_CgaCtaId ;  /* 0x00000000000579c3 */ /* 0x000e220000008800 */
[CC--:B------:R-:W-:Y:S01]  /*14f0*/  LEA.HI R0, R9.reuse, R4.reuse, RZ, 0x2 ;  /* 0x0000000409007211 */ /* 0x0c0fe200078f10ff */
[----:B------:R-:W-:Y:S01]  /*1500*/  UMOV UR40, 0x400 ;  /* 0x0000040000287882 */ /* 0x000fe20000000000 */
[----:B------:R-:W-:Y:S01]  /*1510*/  LEA.HI R9, R9, R4, RZ, 0x5 ;  /* 0x0000000409097211 */ /* 0x000fe200078f28ff */
[----:B------:R-:W-:Y:S01]  /*1520*/  USHF.R.U32.HI UR4, URZ, 0x1, UR38 ;  /* 0x000000013f047899 */ /* 0x000fe20008011626 */
[--C-:B------:R-:W-:Y:S01]  /*1530*/  SHF.R.S32.HI R90, RZ, 0x2, R0.reuse ;  /* 0x00000002ff5a7819 */ /* 0x100fe20000011400 */
[----:B------:R-:W-:Y:S01]  /*1540*/  ULOP3.LUT UR44, UR38, 0x1, URZ, 0xc0, !UPT ;  /* 0x00000001262c7892 */ /* 0x000fe2000f8ec03f */
[----:B------:R-:W-:Y:S01]  /*1550*/  SHF.R.S32.HI R3, RZ, 0x1f, R0 ;  /* 0x0000001fff037819 */ /* 0x000fe20000011400 */
[----:B------:R-:W1:Y:S01]  /*1560*/  LDC.64 R6, c[0x0][0x5c8] ;  /* 0x00017200ff067b82 */ /* 0x000e620000000a00 */
[----:B------:R-:W-:Y:S01]  /*1570*/  SHF.R.S32.HI R9, RZ, 0x5, R9 ;  /* 0x00000005ff097819 */ /* 0x000fe20000011409 */
[----:B------:R-:W-:Y:S01]  /*1580*/  ULDC.64 UR10, c[0x0][0x288] ;  /* 0x0000a200000a7ab9 */ /* 0x000fe20000000a00 */
[----:B------:R-:W-:Y:S01]  /*1590*/  LEA.HI R3, R3, R90, RZ, 0x3 ;  /* 0x0000005a03037211 */ /* 0x000fe200078f18ff */
[----:B------:R-:W-:Y:S01]  /*15a0*/  UISETP.LT.AND UP1, UPT, UR38, 0x1, UPT ;  /* 0x000000012600788c */ /* 0x000fe2000bf21270 */
[----:B------:R-:W-:Y:S01]  /*15b0*/  IMAD.U32 R96, RZ, RZ, UR10 ;  /* 0x0000000aff607e24 */ /* 0x000fe2000f8e00ff */
[----:B------:R-:W-:Y:S01]  /*15c0*/  ULOP3.LUT UR4, UR4, 0x1, URZ, 0xc0, !UPT ;  /* 0x0000000104047892 */ /* 0x000fe2000f8ec03f */
[----:B------:R-:W-:Y:S01]  /*15d0*/  LOP3.LUT R3, R3, 0xfffffff8, RZ, 0xc0, !PT ;  /* 0xfffffff803037812 */ /* 0x000fe200078ec0ff */
[----:B------:R-:W-:Y:S01]  /*15e0*/  ULDC UR43, c[0x0][0x658] ;  /* 0x00019600002b7ab9 */ /* 0x000fe20000000800 */
[----:B------:R-:W-:Y:S01]  /*15f0*/  UMOV UR6, 0xffffffff ;  /* 0xffffffff00067882 */ /* 0x000fe20000000000 */
[----:B------:R-:W-:Y:S01]  /*1600*/  ULDC UR8, c[0x0][0x284] ;  /* 0x0000a10000087ab9 */ /* 0x000fe20000000800 */
[----:B------:R-:W-:Y:S01]  /*1610*/  USEL UR44, UR44, URZ, !UP0 ;  /* 0x0000003f2c2c7287 */ /* 0x000fe2000c000000 */
[----:B------:R-:W-:Y:S01]  /*1620*/  IMAD.IADD R90, R90, 0x1, -R3 ;  /* 0x000000015a5a7824 */ /* 0x000fe200078e0a03 */
[----:B------:R-:W-:Y:S01]  /*1630*/  LOP3.LUT R3, R0, 0xfffffffc, RZ, 0xc0, !PT ;  /* 0xfffffffc00037812 */ /* 0x000fe200078ec0ff */
[----:B------:R-:W-:Y:S01]  /*1640*/  VIADD R0, R97, 0xffffffff ;  /* 0xffffffff61007836 */ /* 0x000fe20000000000 */
[----:B------:R-:W-:Y:S01]  /*1650*/  USEL UR46, UR38, 0x1, UP1 ;  /* 0x00000001262e7887 */ /* 0x000fe20008800000 */
[--C-:B------:R-:W-:Y:S01]  /*1660*/  IMAD R99, R9, -0x10, -R90.reuse ;  /* 0xfffffff009637824 */ /* 0x100fe200078e0a5a */
[----:B0-----:R-:W-:Y:S01]  /*1670*/  ULEA UR40, UR5, UR40, 0x18 ;  /* 0x0000002805287291 */ /* 0x001fe2000f8ec03f */
[----:B------:R-:W-:Y:S01]  /*1680*/  IMAD.IADD R3, R4, 0x1, -R3 ;  /* 0x0000000104037824 */ /* 0x000fe200078e0a03 */
[C---:B------:R-:W-:Y:S01]  /*1690*/  ISETP.NE.AND P0, PT, R0.reuse, RZ, PT ;  /* 0x000000ff0000720c */ /* 0x040fe20003f05270 */
[----:B------:R-:W-:Y:S01]  /*16a0*/  IMAD.SHL.U32 R0, R0, 0x8, RZ ;  /* 0x0000000800007824 */ /* 0x000fe200078e00ff */
[----:B------:R-:W-:Y:S01]  /*16b0*/  UIADD3 UR50, UR40, 0x30, URZ ;  /* 0x0000003028327890 */ /* 0x000fe2000fffe03f */
[--C-:B------:R-:W-:Y:S01]  /*16c0*/  SHF.R.S32.HI R91, RZ, 0x1f, R90.reuse ;  /* 0x0000001fff5b7819 */ /* 0x100fe2000001145a */
[----:B------:R-:W-:Y:S01]  /*16d0*/  IMAD.SHL.U32 R92, R3, 0x2, RZ ;  /* 0x00000002035c7824 */ /* 0x000fe200078e00ff */
[----:B------:R-:W-:Y:S01]  /*16e0*/  USHF.L.U32 UR6, UR6, UR43, URZ ;  /* 0x0000002b06067299 */ /* 0x000fe2000800063f */
[----:B------:R-:W-:Y:S01]  /*16f0*/  LOP3.LUT R0, R0, 0x8, RZ, 0xc0, !PT ;  /* 0x0000000800007812 */ /* 0x000fe200078ec0ff */
[----:B------:R-:W-:Y:S01]  /*1700*/  UISETP.EQ.U32.AND UP0, UPT, UR4, 0x1, !UP0 ;  /* 0x000000010400788c */ /* 0x000fe2000c702070 */
[----:B------:R-:W-:Y:S01]  /*1710*/  IMAD.WIDE R90, R9, 0x10, R90 ;  /* 0x00000010095a7825 */ /* 0x000fe200078e025a */
[C---:B-1----:R-:W-:Y:S01]  /*1720*/  SHF.L.U64.HI R94, R6.reuse, 0x3, R7 ;  /* 0x00000003065e7819 */ /* 0x042fe20000010207 */
[----:B------:R-:W-:Y:S01]  /*1730*/  ULDC UR42, c[0x0][0x600] ;  /* 0x00018000002a7ab9 */ /* 0x000fe20000000800 */
[----:B------:R-:W-:Y:S01]  /*1740*/  SEL R100, RZ, 0x1, P0 ;  /* 0x00000001ff647807 */ /* 0x000fe20000000000 */
[----:B------:R-:W-:Y:S01]  /*1750*/  IMAD.SHL.U32 R95, R6, 0x8, RZ ;  /* 0x00000008065f7824 */ /* 0x000fe200078e00ff */
[----:B------:R-:W-:Y:S01]  /*1760*/  LEA R97, R97, UR50, 0x3 ;  /* 0x0000003261617c11 */ /* 0x000fe2000f8e18ff */
[----:B------:R-:W-:Y:S01]  /*1770*/  IMAD R96, R3, -0x2, R96 ;  /* 0xfffffffe03607824 */ /* 0x000fe200078e0260 */
[C---:B------:R-:W-:Y:S01]  /*1780*/  LOP3.LUT R101, R0.reuse, 0x8, RZ, 0x3c, !PT ;  /* 0x0000000800657812 */ /* 0x040fe200078e3cff */
[----:B------:R-:W-:Y:S01]  /*1790*/  VIADD R99, R99, UR8 ;  /* 0x0000000863637c36 */ /* 0x000fe20008000000 */
[----:B------:R-:W-:Y:S01]  /*17a0*/  LOP3.LUT R98, R0, 0x18, RZ, 0x3c, !PT ;  /* 0x0000001800627812 */ /* 0x000fe200078e3cff */
[----:B------:R-:W-:Y:S01]  /*17b0*/  UMOV UR7, 0x1 ;  /* 0x0000000100077882 */ /* 0x000fe20000000000 */
[----:B------:R-:W-:Y:S01]  /*17c0*/  SHF.R.S32.HI R93, RZ, 0x1f, R92 ;  /* 0x0000001fff5d7819 */ /* 0x000fe2000001145c */
[----:B------:R-:W-:-:S02]  /*17d0*/  ULOP3.LUT UR49, UR39, 0x1, URZ, 0xfc, !UPT ;  /* 0x0000000127317892 */ /* 0x000fc4000f8efc3f */
[----:B------:R-:W-:Y:S02]  /*17e0*/  USHF.L.U64.HI UR36, UR54, 0x1, UR37 ;  /* 0x0000000136247899 */ /* 0x000fe40008010225 */
[----:B------:R-:W-:Y:S02]  /*17f0*/  UIADD3 UR41, UR11, 0xfe, URZ ;  /* 0x000000fe0b297890 */ /* 0x000fe4000fffe03f */
[----:B------:R-:W-:Y:S02]  /*1800*/  UIADD3 UR42, UR42, -0x1, URZ ;  /* 0xffffffff2a2a7890 */ /* 0x000fe4000fffe03f */
[----:B------:R-:W-:Y:S02]  /*1810*/  USHF.L.U32 UR43, UR7, UR43, URZ ;  /* 0x0000002b072b7299 */ /* 0x000fe4000800063f */
[----:B------:R-:W-:Y:S02]  /*1820*/  UIADD3 UR46, -UR46, UR38, URZ ;  /* 0x000000262e2e7290 */ /* 0x000fe4000fffe13f */
[----:B------:R-:W-:-:S02]  /*1830*/  ULOP3.LUT UR47, URZ, UR6, URZ, 0x33, !UPT ;  /* 0x000000063f2f7292 */ /* 0x000fc4000f8e333f */
[----:B------:R-:W-:-:S12]  /*1840*/  USEL UR48, URZ, 0x1, !UP0 ;  /* 0x000000013f307887 */ /* 0x000fd8000c000000 */
.L_x_165:
[----:B------:R-:W-:-:S04]  /*1850*/  SHF.L.U32 R0, R100, 0x1f, RZ ;  /* 0x0000001f64007819 */ /* 0x000fc800000006ff */
[----:B------:R-:W0:Y:S02]  /*1860*/  SYNCS.PHASECHK.TRANS64.TRYWAIT P0, [R97+URZ+-0x8], R0 ;  /* 0xfffff800610075a7 */ /* 0x000e24000800017f */
[----:B01234-:R-:W-:Y:S05]  /*1870*/  @!P0 BRA `(.L_x_18) ;  /* 0x0000006000908947 */ /* 0x01ffea0003800000 */
.L_x_185:
[----:B------:R-:W-:Y:S02]  /*1880*/  ULDC UR4, c[0x0][0x28c] ;  /* 0x0000a30000047ab9 */ /* 0x000fe40000000800 */
[----:B------:R-:W-:-:S13]  /*1890*/  ISETP.LT.AND P0, PT, RZ, UR4, PT ;  /* 0x00000004ff007c0c */ /* 0x000fda000bf01270 */
[----:B------:R-:W-:Y:S05]  /*18a0*/  @P0 BRA `(.L_x_19) ;  /* 0x0000000000400947 */ /* 0x000fea0003800000 */
[----:B0-----:R-:W-:Y:S01]  /*18b0*/  MOV R0, 0x0 ;  /* 0x0000000000007802 */ /* 0x001fe20000000f00 */
[----:B------:R-:W-:Y:S01]  /*18c0*/  ULDC.64 UR4, c[0x4][0x68] ;  /* 0x01001a0000047ab9 */ /* 0x000fe20000000a00 */
[----:B------:R-:W-:Y:S01]  /*18d0*/  ULDC.64 UR6, c[0x4][0x8] ;  /* 0x0100020000067ab9 */ /* 0x000fe20000000a00 */
[----:B------:R-:W-:Y:S01]  /*18e0*/  IMAD.U32 R4, RZ, RZ, UR4 ;  /* 0x00000004ff047e24 */ /* 0x000fe2000f8e00ff */
[----:B------:R0:W1:Y:S01]  /*18f0*/  LDC.64 R14, c[0x4][R0] ;  /* 0x01000000000e7b82 */ /* 0x0000620000000a00 */
[----:B------:R-:W-:Y:S01]  /*1900*/  IMAD.U32 R5, RZ, RZ, UR5 ;  /* 0x00000005ff057e24 */ /* 0x000fe2000f8e00ff */
[----:B------:R-:W-:Y:S01]  /*1910*/  ULDC.64 UR4, c[0x4][0x70] ;  /* 0x01001c0000047ab9 */ /* 0x000fe20000000a00 */
[----:B------:R-:W-:Y:S02]  /*1920*/  IMAD.U32 R10, RZ, RZ, UR6 ;  /* 0x00000006ff0a7e24 */ /* 0x000fe4000f8e00ff */
[----:B------:R-:W-:Y:S02]  /*1930*/  IMAD.U32 R6, RZ, RZ, UR4 ;  /* 0x00000004ff067e24 */ /* 0x000fe4000f8e00ff */
[----:B------:R-:W-:-:S02]  /*1940*/  IMAD.U32 R7, RZ, RZ, UR5 ;  /* 0x00000005ff077e24 */ /* 0x000fc4000f8e00ff */
[----:B------:R-:W-:Y:S02]  /*1950*/  IMAD.U32 R11, RZ, RZ, UR7 ;  /* 0x00000007ff0b7e24 */ /* 0x000fe4000f8e00ff */
[----:B------:R-:W-:Y:S02]  /*1960*/  IMAD.MOV.U32 R8, RZ, RZ, 0x1e1 ;  /* 0x000001e1ff087424 */ /* 0x000fe400078e00ff */
[----:B------:R-:W-:Y:S02]  /*1970*/  IMAD.MOV.U32 R12, RZ, RZ, 0x1 ;  /* 0x00000001ff0c7424 */ /* 0x000fe400078e00ff */
[----:B0-----:R-:W-:-:S07]  /*1980*/  IMAD.MOV.U32 R13, RZ, RZ, RZ ;  /* 0x000000ffff0d7224 */ /* 0x001fce00078e00ff */
[----:B------:R-:W-:-:S07]  /*1990*/  LEPC R20, `(.L_x_19) ;  /* 0x000000001014794e */ /* 0x000fce0000000000 */
[----:B-1---5:R-:W-:Y:S05]  /*19a0*/  CALL.ABS.NOINC R14 ;  /* 0x000000000e007343 */ /* 0x022fea0003c00000 */
.L_x_19:
[----:B0-----:R-:W-:-:S05]  /*19b0*/  IMAD.U32 R0, RZ, RZ, UR49 ;  /* 0x00000031ff007e24 */ /* 0x001fca000f8e00ff */
[----:B------:R-:W-:-:S13]  /*19c0*/  ISETP.NE.AND P0, PT, R0, 0x3, PT ;  /* 0x000000030000780c */ /* 0x000fda0003f05270 */
[----:B------:R-:W-:Y:S05]  /*19d0*/  @!P0 BRA `(.L_x_20) ;  /* 0x0000000000048947 */ /* 0x000fea0003800000 */
[----:B------:R-:W-:Y:S01]  /*19e0*/  BPT.TRAP 0x1 ;  /* 0x000000040000795c */ /* 0x000fe20000300000 */
.L_x_20:
[----:B------:R-:W-:Y:S02]  /*19f0*/  IMAD.U32 R3, RZ, RZ, UR44 ;  /* 0x0000002cff037e24 */ /* 0x000fe4000f8e00ff */
[----:B------:R-:W-:-:S03]  /*1a00*/  IMAD.U32 R0, RZ, RZ, UR48 ;  /* 0x00000030ff007e24 */ /* 0x000fc6000f8e00ff */
[----:B------:R-:W-:Y:S02]  /*1a10*/  LEA R3, R3, UR40, 0x3 ;  /* 0x0000002803037c11 */ /* 0x000fe4000f8e18ff */
[----:B------:R-:W-:-:S04]  /*1a20*/  SHF.L.U32 R0, R0, 0x1f, RZ ;  /* 0x0000001f00007819 */ /* 0x000fc800000006ff */
[----:B------:R0:W1:Y:S01]  /*1a30*/  SYNCS.PHASECHK.TRANS64.TRYWAIT P1, [R3+URZ], R0 ;  /* 0x00000000030075a7 */ /* 0x000062000802017f */
[----:B------:R-:W-:Y:S05]  /*1a40*/  @!P0 BRA `(.L_x_21) ;  /* 0x0000000000048947 */ /* 0x000fea0003800000 */
[----:B------:R-:W-:Y:S01]  /*1a50*/  BPT.TRAP 0x1 ;  /* 0x000000040000795c */ /* 0x000fe20000300000 */
.L_x_21:
[----:B------:R-:W-:-:S05]  /*1a60*/  IMAD.U32 R4, RZ, RZ, UR46 ;  /* 0x0000002eff047e24 */ /* 0x000fca000f8e00ff */
[----:B------:R-:W-:Y:S01]  /*1a70*/  ISETP.GE.AND P2, PT, R4, 0x1, PT ;  /* 0x000000010400780c */ /* 0x000fe20003f46270 */
[----:B-1----:R-:W-:-:S12]  /*1a80*/  @P1 BRA `(.L_x_22) ;  /* 0x0000000000081947 */ /* 0x002fd80003800000 */
[----:B------:R-:W1:Y:S02]  /*1a90*/  SYNCS.PHASECHK.TRANS64.TRYWAIT P1, [R3+URZ], R0 ;  /* 0x00000000030075a7 */ /* 0x000e64000802017f */
[----:B-1----:R-:W-:Y:S05]  /*1aa0*/  @!P1 BRA `(.L_x_23) ;  /* 0x0000006000189947 */ /* 0x002fea0003800000 */
.L_x_22:
[----:B------:R-:W-:Y:S05]  /*1ab0*/  WARPSYNC.ALL ;  /* 0x0000000000007948 */ /* 0x000fea0003800000 */
[----:B------:R-:W-:Y:S01]  /*1ac0*/  UIADD3 UR4, UR40, 0x100, URZ ;  /* 0x0000010028047890 */ /* 0x000fe2000fffe03f */
[----:B------:R-:W-:Y:S01]  /*1ad0*/  WARPGROUP.ARRIVE ;  /* 0x00000000000079c5 */ /* 0x000fe20000000000 */
[----:B------:R-:W-:Y:S02]  /*1ae0*/  UIADD3 UR5, UR40, 0x10100, URZ ;  /* 0x0001010028057890 */ /* 0x000fe4000fffe03f */
[----:B------:R-:W-:Y:S02]  /*1af0*/  USHF.R.U32.HI UR4, URZ, 0x4, UR4 ;  /* 0x000000043f047899 */ /* 0x000fe40008011604 */
[----:B------:R-:W-:-:S02]  /*1b00*/  USHF.R.U32.HI UR5, URZ, 0x4, UR5 ;  /* 0x000000043f057899 */ /* 0x000fc40008011605 */
[----:B------:R-:W-:Y:S02]  /*1b10*/  ULOP3.LUT UR4, UR4, 0x3fff, URZ, 0xc0, !UPT ;  /* 0x00003fff04047892 */ /* 0x000fe4000f8ec03f */
[----:B------:R-:W-:Y:S02]  /*1b20*/  ULOP3.LUT UR5, UR5, 0x3fff, URZ, 0xc0, !UPT ;  /* 0x00003fff05057892 */ /* 0x000fe4000f8ec03f */
[----:B------:R-:W-:Y:S02]  /*1b30*/  ULOP3.LUT UR8, UR4, 0x10000, URZ, 0xfc, !UPT ;  /* 0x0001000004087892 */ /* 0x000fe4000f8efc3f */
[----:B------:R-:W-:Y:S02]  /*1b40*/  ULOP3.LUT UR9, UR5, 0x10000, URZ, 0xfc, !UPT ;  /* 0x0001000005097892 */ /* 0x000fe4000f8efc3f */
[----:B------:R-:W-:Y:S02]  /*1b50*/  ULEA UR11, UR44, UR8, 0xb ;  /* 0x000000082c0b7291 */ /* 0x000fe4000f8e583f */
[----:B------:R-:W-:Y:S01]  /*1b60*/  ULEA UR10, UR44, UR9, 0xc ;  /* 0x000000092c0a7291 */ /* 0x000fe2000f8e603f */
[----:B------:R-:W-:Y:S01]  /*1b70*/  UMOV UR5, 0x40000040 ;  /* 0x4000004000057882 */ /* 0x000fe20000000000 */
[----:B------:R-:W-:-:S03]  /*1b80*/  UMOV UR7, 0x40000040 ;  /* 0x4000004000077882 */ /* 0x000fc60000000000 */
[----:B------:R-:W-:Y:S02]  /*1b90*/  UMOV UR4, UR11 ;  /* 0x0000000b00047c82 */ /* 0x000fe40008000000 */
[----:B------:R-:W-:Y:S02]  /*1ba0*/  UMOV UR6, UR10 ;  /* 0x0000000a00067c82 */ /* 0x000fe40008000000 */
[----:B------:R-:W-:Y:S01]  /*1bb0*/  HGMMA.64x128x8.F32.TF32 R24, gdesc[UR4], RZ, !UPT, gsb0 ;  /* 0x05e00000041879f0 */ /* 0x000fe2000c0028ff */
[----:B------:R-:W-:Y:S02]  /*1bc0*/  UIADD3 UR4, UR11, 0x2, URZ ;  /* 0x000000020b047890 */ /* 0x000fe4000fffe03f */
[----:B------:R-:W-:Y:S01]  /*1bd0*/  UIADD3 UR6, UR10, 0x2, URZ ;  /* 0x000000020a067890 */ /* 0x000fe2000fffe03f */
[----:B------:R-:W-:Y:S01]  /*1be0*/  UMOV UR5, 0x40000040 ;  /* 0x4000004000057882 */ /* 0x000fe20000000000 */
[----:B------:R-:W-:Y:S01]  /*1bf0*/  UMOV UR7, 0x40000040 ;  /* 0x4000004000077882 */ /* 0x000fe20000000000 */
[----:B------:R-:W-:-:S02]  /*1c00*/  WARPGROUP.DEPBAR.LE gsb0, 0x0 ;  /* 0x00008000000079c5 */ /* 0x000fc40000010000 */
[----:B------:R-:W-:-:S06]  /*1c10*/  WARPGROUP.ARRIVE ;  /* 0x00000000000079c5 */ /* 0x000fcc0000000000 */
[----:B------:R-:W-:Y:S01]  /*1c20*/  HGMMA.64x128x8.F32.TF32 R24, gdesc[UR4], R24, gsb0 ;  /* 0x05e00000041879f0 */ /* 0x000fe20008002818 */
[----:B------:R-:W-:Y:S02]  /*1c30*/  UIADD3 UR4, UR11, 0x4, URZ ;  /* 0x000000040b047890 */ /* 0x000fe4000fffe03f */
[----:B------:R-:W-:Y:S01]  /*1c40*/  UIADD3 UR6, UR10, 0x4, URZ ;  /* 0x000000040a067890 */ /* 0x000fe2000fffe03f */
[----:B------:R-:W-:Y:S01]  /*1c50*/  UMOV UR5, 0x40000040 ;  /* 0x4000004000057882 */ /* 0x000fe20000000000 */
[----:B------:R-:W-:Y:S01]  /*1c60*/  UMOV UR7, 0x40000040 ;  /* 0x4000004000077882 */ /* 0x000fe20000000000 */
[----:B------:R-:W-:Y:S02]  /*1c70*/  WARPGROUP.DEPBAR.LE gsb0, 0x0 ;  /* 0x00008000000079c5 */ /* 0x000fe40000010000 */
        /* <DEDUP_REMOVED lines=92> */
[----:B------:R-:W-:Y:S03]  /*2240*/  HGMMA.64x128x8.F32.TF32 R24, gdesc[UR4], R24, gsb0 ;  /* 0x05e00000041879f0 */ /* 0x000fe60008002818 */
[----:B------:R-:W-:Y:S02]  /*2250*/  WARPGROUP.DEPBAR.LE gsb0, 0x0 ;  /* 0x00008000000079c5 */ /* 0x000fe40000010000 */
[----:B------:R-:W-:Y:S05]  /*2260*/  @!P2 BRA `(.L_x_24) ;  /* 0x000000080068a947 */ /* 0x000fea0003800000 */
[----:B------:R-:W-:Y:S01]  /*2270*/  UIADD3 UR10, UR44, 0x1, URZ ;  /* 0x000000012c0a7890 */ /* 0x000fe2000fffe03f */
[----:B01----:R-:W-:Y:S02]  /*2280*/  IMAD.U32 R0, RZ, RZ, UR46 ;  /* 0x0000002eff007e24 */ /* 0x003fe4000f8e00ff */
[----:B------:R-:W-:Y:S01]  /*2290*/  IMAD.U32 R3, RZ, RZ, UR44 ;  /* 0x0000002cff037e24 */ /* 0x000fe2000f8e00ff */
[----:B------:R-:W-:-:S04]  /*22a0*/  UISETP.NE.AND UP0, UPT, UR10, 0x2, UPT ;  /* 0x000000020a00788c */ /* 0x000fc8000bf05270 */
[----:B------:R-:W-:Y:S02]  /*22b0*/  USEL UR4, URZ, 0x1, UP0 ;  /* 0x000000013f047887 */ /* 0x000fe40008000000 */
[----:B------:R-:W-:Y:S02]  /*22c0*/  USEL UR10, UR10, URZ, UP0 ;  /* 0x0000003f0a0a7287 */ /* 0x000fe40008000000 */
[----:B------:R-:W-:-:S06]  /*22d0*/  ULOP3.LUT UR4, UR48, UR4, URZ, 0x3c, !UPT ;  /* 0x0000000430047292 */ /* 0x000fcc000f8e3c3f */
[----:B------:R-:W-:-:S07]  /*22e0*/  IMAD.U32 R6, RZ, RZ, UR4 ;  /* 0x00000004ff067e24 */ /* 0x000fce000f8e00ff */
.L_x_31:
[----:B------:R-:W-:Y:S05]  /*22f0*/  @!P0 BRA `(.L_x_25) ;  /* 0x0000000000048947 */ /* 0x000fea0003800000 */
[----:B------:R-:W-:Y:S01]  /*2300*/  BPT.TRAP 0x1 ;  /* 0x000000040000795c */ /* 0x000fe20000300000 */
.L_x_25:
[----:B------:R-:W-:Y:S01]  /*2310*/  ULEA UR4, UR10, UR40, 0x3 ;  /* 0x000000280a047291 */ /* 0x000fe2000f8e183f */
[----:B------:R-:W-:-:S08]  /*2320*/  SHF.L.U32 R4, R6, 0x1f, RZ ;  /* 0x0000001f06047819 */ /* 0x000fd000000006ff */
[----:B------:R0:W1:Y:S01]  /*2330*/  SYNCS.PHASECHK.TRANS64.TRYWAIT P1, [UR4], R4 ;  /* 0x00000004ff0075a7 */ /* 0x0000620008020144 */
[----:B------:R-:W-:Y:S05]  /*2340*/  @!P0 BRA `(.L_x_26) ;  /* 0x0000000000048947 */ /* 0x000fea0003800000 */
[----:B------:R-:W-:Y:S01]  /*2350*/  BPT.TRAP 0x1 ;  /* 0x000000040000795c */ /* 0x000fe20000300000 */
.L_x_26:
[----:B-1----:R-:W-:Y:S05]  /*2360*/  @P1 BRA `(.L_x_27) ;  /* 0x0000000000081947 */ /* 0x002fea0003800000 */
[----:B------:R-:W1:Y:S02]  /*2370*/  SYNCS.PHASECHK.TRANS64.TRYWAIT P1, [UR4], R4 ;  /* 0x00000004ff0075a7 */ /* 0x000e640008020144 */
[----:B-1----:R-:W-:Y:S05]  /*2380*/  @!P1 BRA `(.L_x_28) ;  /* 0x0000005400f49947 */ /* 0x002fea0003800000 */
.L_x_27:
[----:B------:R-:W-:Y:S01]  /*2390*/  ULEA UR11, UR10, UR9, 0xc ;  /* 0x000000090a0b7291 */ /* 0x000fe2000f8e603f */
[----:B------:R-:W-:Y:S01]  /*23a0*/  WARPGROUP.ARRIVE ;  /* 0x00000000000079c5 */ /* 0x000fe20000000000 */
[----:B------:R-:W-:Y:S01]  /*23b0*/  ULEA UR12, UR10, UR8, 0xb ;  /* 0x000000080a0c7291 */ /* 0x000fe2000f8e583f */
[----:B------:R-:W-:Y:S01]  /*23c0*/  UMOV UR7, 0x40000040 ;  /* 0x4000004000077882 */ /* 0x000fe20000000000 */
[----:B------:R-:W-:-:S03]  /*23d0*/  UMOV UR5, 0x40000040 ;  /* 0x4000004000057882 */ /* 0x000fc60000000000 */
[----:B------:R-:W-:Y:S02]  /*23e0*/  UMOV UR6, UR11 ;  /* 0x0000000b00067c82 */ /* 0x000fe40008000000 */
[----:B------:R-:W-:Y:S02]  /*23f0*/  UMOV UR4, UR12 ;  /* 0x0000000c00047c82 */ /* 0x000fe40008000000 */
[----:B------:R-:W-:Y:S01]  /*2400*/  HGMMA.64x128x8.F32.TF32 R24, gdesc[UR4], R24, gsb0 ;  /* 0x05e00000041879f0 */ /* 0x000fe20008002818 */
        /* <DEDUP_REMOVED lines=107> */
[----:B------:R-:W-:Y:S01]  /*2ac0*/  BPT.TRAP 0x1 ;  /* 0x000000040000795c */ /* 0x000fe20000300000 */
.L_x_29:
[----:B------:R-:W-:Y:S01]  /*2ad0*/  ISETP.NE.AND P1, PT, R23, RZ, PT ;  /* 0x000000ff1700720c */ /* 0x000fe20003f25270 */
[----:B------:R-:W-:-:S12]  /*2ae0*/  UISETP.GT.U32.AND UP0, UPT, UR39, 0x1, UPT ;  /* 0x000000012700788c */ /* 0x000fd8000bf04070 */
[----:B01----:R-:W-:-:S05]  /*2af0*/  @P1 LEA R4, R3, UR40, 0x3 ;  /* 0x0000002803041c11 */ /* 0x003fca000f8e18ff */
[----:B------:R-:W-:-:S05]  /*2b00*/  @P1 VIADD R5, R4, 0x10 ;  /* 0x0000001004051836 */ /* 0x000fca0000000000 */
[----:B------:R-:W-:-:S04]  /*2b10*/  @P1 PRMT R5, R22, 0x654, R5 ;  /* 0x0000065416051816 */ /* 0x000fc80000000005 */
[----:B------:R0:W-:Y:S01]  /*2b20*/  @P1 SYNCS.ARRIVE.TRANS64.RED.A1T0 RZ, [R5+URZ], RZ ;  /* 0x000000ff05ff19a7 */ /* 0x0001e2000810043f */
[----:B------:R-:W-:-:S13]  /*2b30*/  PLOP3.LUT P1, PT, PT, PT, UP0, 0x80, 0x0 ;  /* 0x000000000000781c */ /* 0x000fda0003f2f008 */
[----:B0-----:R-:W-:Y:S05]  /*2b40*/  @P1 BRA `(.L_x_30) ;  /* 0x0000000000041947 */ /* 0x001fea0003800000 */
[----:B------:R-:W-:Y:S01]  /*2b50*/  BPT.TRAP 0x1 ;  /* 0x000000040000795c */ /* 0x000fe20000300000 */
.L_x_30:
[----:B------:R-:W-:Y:S01]  /*2b60*/  UIADD3 UR10, UR10, 0x1, URZ ;  /* 0x000000010a0a7890 */ /* 0x000fe2000fffe03f */
[C---:B------:R-:W-:Y:S01]  /*2b70*/  ISETP.GT.AND P2, PT, R0.reuse, 0x1, PT ;  /* 0x000000010000780c */ /* 0x040fe20003f44270 */
[----:B------:R-:W-:Y:S02]  /*2b80*/  VIADD R3, R3, 0x1 ;  /* 0x0000000103037836 */ /* 0x000fe40000000000 */
[----:B------:R-:W-:Y:S01]  /*2b90*/  UISETP.NE.AND UP0, UPT, UR10, 0x2, UPT ;  /* 0x000000020a00788c */ /* 0x000fe2000bf05270 */
[----:B------:R-:W-:Y:S02]  /*2ba0*/  VIADD R0, R0, 0xffffffff ;  /* 0xffffffff00007836 */ /* 0x000fe40000000000 */
[C---:B------:R-:W-:Y:S01]  /*2bb0*/  ISETP.NE.AND P1, PT, R3.reuse, 0x2, PT ;  /* 0x000000020300780c */ /* 0x040fe20003f25270 */
[----:B------:R-:W-:Y:S02]  /*2bc0*/  USEL UR4, URZ, 0x1, UP0 ;  /* 0x000000013f047887 */ /* 0x000fe40008000000 */
[----:B------:R-:W-:Y:S01]  /*2bd0*/  USEL UR10, UR10, URZ, UP0 ;  /* 0x0000003f0a0a7287 */ /* 0x000fe20008000000 */
[----:B------:R-:W-:-:S03]  /*2be0*/  SEL R3, R3, RZ, P1 ;  /* 0x000000ff03037207 */ /* 0x000fc60000800000 */
[----:B------:R-:W-:Y:S01]  /*2bf0*/  LOP3.LUT R6, R6, UR4, RZ, 0x3c, !PT ;  /* 0x0000000406067c12 */ /* 0x000fe2000f8e3cff */
[----:B------:R-:W-:Y:S07]  /*2c00*/  @P2 BRA `(.L_x_31) ;  /* 0xfffffff400b82947 */ /* 0x000fee000383ffff */
.L_x_24:
[----:B01----:R-:W0:Y:S01]  /*2c10*/  LDC R0, c[0x0][0x28c] ;  /* 0x0000a300ff007b82 */ /* 0x003e220000000800 */
[----:B------:R1:W-:Y:S01]  /*2c20*/  SYNCS.ARRIVE.TRANS64.A1T0 RZ, [R101+UR50], RZ ;  /* 0x000000ff65ff79a7 */ /* 0x0003e20008100032 */
[----:B0-----:R-:W-:-:S13]  /*2c30*/  ISETP.GE.AND P1, PT, R0, 0x1, PT ;  /* 0x000000010000780c */ /* 0x001fda0003f26270 */
[----:B-1----:R-:W-:Y:S05]  /*2c40*/  @!P1 BRA `(.L_x_32) ;  /* 0x0000000000409947 */ /* 0x002fea0003800000 */
[----:B------:R-:W-:Y:S05]  /*2c50*/  @!P0 BRA `(.L_x_33) ;  /* 0x0000000000048947 */ /* 0x000fea0003800000 */
[----:B------:R-:W-:Y:S01]  /*2c60*/  BPT.TRAP 0x1 ;  /* 0x000000040000795c */ /* 0x000fe20000300000 */
.L_x_33:
[----:B------:R-:W-:Y:S01]  /*2c70*/  ISETP.NE.AND P0, PT, R23, RZ, PT ;  /* 0x000000ff1700720c */ /* 0x000fe20003f05270 */
[----:B------:R-:W-:-:S12]  /*2c80*/  IMAD.U32 R3, RZ, RZ, UR40 ;  /* 0x00000028ff037e24 */ /* 0x000fd8000f8e00ff */
[----:B------:R-:W-:-:S05]  /*2c90*/  VOTEU.ANY UP0, P0 ;  /* 0x00000000003f7886 */ /* 0x000fca0000000100 */
[----:B------:R-:W-:Y:S02]  /*2ca0*/  @UP0 UIADD3 UR4, UR46, UR44, URZ ;  /* 0x0000002c2e040290 */ /* 0x000fe4000fffe03f */
[----:B------:R-:W-:-:S04]  /*2cb0*/  UISETP.GT.U32.AND UP0, UPT, UR39, 0x1, UPT ;  /* 0x000000012700788c */ /* 0x000fc8000bf04070 */
[----:B------:R-:W-:-:S04]  /*2cc0*/  IMAD.U32 R0, RZ, RZ, UR4 ;  /* 0x00000004ff007e24 */ /* 0x000fc8000f8e00ff */
[----:B------:R-:W-:-:S05]  /*2cd0*/  @P0 IMAD.SHL.U32 R0, R0, 0x8, RZ ;  /* 0x0000000800000824 */ /* 0x000fca00078e00ff */
[----:B------:R-:W-:-:S04]  /*2ce0*/  @P0 LOP3.LUT R0, R0, 0x8, RZ, 0xc0, !PT ;  /* 0x0000000800000812 */ /* 0x000fc800078ec0ff */
[----:B------:R-:W-:-:S04]  /*2cf0*/  @P0 IADD3 R3, R3, 0x10, R0 ;  /* 0x0000001003030810 */ /* 0x000fc80007ffe000 */
[----:B------:R-:W-:-:S04]  /*2d00*/  @P0 PRMT R3, R22, 0x654, R3 ;  /* 0x0000065416030816 */ /* 0x000fc80000000003 */
[----:B------:R0:W-:Y:S01]  /*2d10*/  @P0 SYNCS.ARRIVE.TRANS64.RED.A1T0 RZ, [R3+URZ], RZ ;  /* 0x000000ff03ff09a7 */ /* 0x0001e2000810043f */
[----:B------:R-:W-:-:S13]  /*2d20*/  PLOP3.LUT P0, PT, PT, PT, UP0, 0x80, 0x0 ;  /* 0x000000000000781c */ /* 0x000fda0003f0f008 */
[----:B0-----:R-:W-:Y:S05]  /*2d30*/  @P0 BRA `(.L_x_32) ;  /* 0x0000000000040947 */ /* 0x001fea0003800000 */
[----:B------:R-:W-:Y:S01]  /*2d40*/  BPT.TRAP 0x1 ;  /* 0x000000040000795c */ /* 0x000fe20000300000 */
.L_x_32:
[----:B------:R-:W-:Y:S02]  /*2d50*/  SHF.L.U32 R0, R100, 0x1f, RZ ;  /* 0x0000001f64007819 */ /* 0x000fe400000006ff */
[----:B------:R-:W-:Y:S02]  /*2d60*/  SHF.R.S32.HI R9, RZ, 0x1f, R19 ;  /* 0x0000001fff097819 */ /* 0x000fe40000011413 */
[----:B------:R-:W0:Y:S02]  /*2d70*/  SYNCS.PHASECHK.TRANS64.TRYWAIT P0, [R97+URZ+0x8], R0 ;  /* 0x00000800610075a7 */ /* 0x000e24000800017f */
[----:B0-----:R-:W-:Y:S05]  /*2d80*/  @!P0 BRA `(.L_x_34) ;  /* 0x0000004c008c8947 */ /* 0x001fea0003800000 */
.L_x_186:
[----:B------:R-:W-:Y:S01]  /*2d90*/  ULDC.64 UR4, c[0x0][0x5d0] ;  /* 0x0001740000047ab9 */ /* 0x000fe20000000a00 */
[----:B------:R-:W-:Y:S01]  /*2da0*/  ULDC UR6, c[0x0][0x284] ;  /* 0x0000a10000067ab9 */ /* 0x000fe20000000800 */
[----:B0-----:R-:W-:Y:S02]  /*2db0*/  IMAD R0, R9, UR4, RZ ;  /* 0x0000000409007c24 */ /* 0x001fe4000f8e02ff */
[----:B------:R-:W-:Y:S02]  /*2dc0*/  IMAD.SHL.U32 R10, R2, 0x80, RZ ;  /* 0x00000080020a7824 */ /* 0x000fe400078e00ff */
[C---:B------:R-:W-:Y:S02]  /*2dd0*/  IMAD R5, R19.reuse, UR5, R0 ;  /* 0x0000000513057c24 */ /* 0x040fe4000f8e0200 */
[----:B------:R-:W-:Y:S01]  /*2de0*/  IMAD.SHL.U32 R0, R18, 0x40, RZ ;  /* 0x0000004012007824 */ /* 0x000fe200078e00ff */
[----:B------:R-:W-:Y:S01]  /*2df0*/  SHF.R.S32.HI R11, RZ, 0x1f, R10 ;  /* 0x0000001fff0b7819 */ /* 0x000fe2000001140a */
[----:B------:R-:W-:Y:S01]  /*2e00*/  IMAD.WIDE.U32 R2, R19, UR4, R92 ;  /* 0x0000000413027c25 */ /* 0x000fe2000f8e005c */
[----:B------:R-:W-:-:S02]  /*2e10*/  ULDC.64 UR4, c[0x0][0x5c8] ;  /* 0x0001720000047ab9 */ /* 0x000fc40000000a00 */
[----:B------:R-:W-:Y:S01]  /*2e20*/  ISETP.GE.AND P0, PT, R0, UR6, PT ;  /* 0x0000000600007c0c */ /* 0x000fe2000bf06270 */
[----:B------:R-:W-:Y:S01]  /*2e30*/  ULDC UR6, c[0x0][0x288] ;  /* 0x0000a20000067ab9 */ /* 0x000fe20000000800 */
[----:B------:R-:W-:Y:S01]  /*2e40*/  IADD3 R2, P1, R10, R2, RZ ;  /* 0x000000020a027210 */ /* 0x000fe20007f3e0ff */
[----:B------:R-:W-:Y:S01]  /*2e50*/  IMAD.WIDE R20, R18, 0x40, R90 ;  /* 0x0000004012147825 */ /* 0x000fe200078e025a */
[----:B------:R-:W-:Y:S02]  /*2e60*/  ISETP.GE.OR P0, PT, R10, UR6, P0 ;  /* 0x000000060a007c0c */ /* 0x000fe40008706670 */
[----:B------:R-:W-:Y:S01]  /*2e70*/  IADD3.X R3, R11, R3, R5, P1, !PT ;  /* 0x000000030b037210 */ /* 0x000fe20000ffe405 */
[----:B------:R-:W-:-:S04]  /*2e80*/  IMAD R7, R21, UR4, RZ ;  /* 0x0000000415077c24 */ /* 0x000fc8000f8e02ff */
[C---:B------:R-:W-:Y:S02]  /*2e90*/  IMAD R7, R20.reuse, UR5, R7 ;  /* 0x0000000514077c24 */ /* 0x040fe4000f8e0207 */
[----:B------:R-:W-:-:S04]  /*2ea0*/  IMAD.WIDE.U32 R102, R20, UR4, R2 ;  /* 0x0000000414667c25 */ /* 0x000fc8000f8e0002 */
[----:B------:R-:W-:Y:S05]  /*2eb0*/  @P0 BRA `(.L_x_35) ;  /* 0x0000003000d00947 */ /* 0x000fea0003800000 */
[----:B-----5:R-:W-:Y:S01]  /*2ec0*/  FSETP.NEU.AND P1, PT, R89, RZ, PT ;  /* 0x000000ff5900720b */ /* 0x020fe20003f2d000 */
[----:B------:R-:W-:Y:S01]  /*2ed0*/  IMAD.IADD R18, R96, 0x1, -R10 ;  /* 0x0000000160127824 */ /* 0x000fe200078e0a0a */
[----:B------:R-:W-:Y:S01]  /*2ee0*/  BSSY B0, `(.L_x_35) ;  /* 0x0000331000007945 */ /* 0x000fe20003800000 */
[----:B------:R-:W-:Y:S02]  /*2ef0*/  IMAD.IADD R0, R99, 0x1, -R0 ;  /* 0x0000000163007824 */ /* 0x000fe400078e0a00 */
[----:B------:R-:W-:Y:S01]  /*2f00*/  IMAD.IADD R7, R103, 0x1, R7 ;  /* 0x0000000167077824 */ /* 0x000fe200078e0207 */
[----:B------:R-:W-:-:S04]  /*2f10*/  ISETP.GT.AND P0, PT, R18, RZ, PT ;  /* 0x000000ff1200720c */ /* 0x000fc80003f04270 */
[----:B------:R-:W-:-:S03]  /*2f20*/  ISETP.GT.AND P2, PT, R0, RZ, P0 ;  /* 0x000000ff0000720c */ /* 0x000fc60000744270 */
[----:B------:R-:W-:Y:S10]  /*2f30*/  @!P1 BRA `(.L_x_36) ;  /* 0x0000002400149947 */ /* 0x000ff40003800000 */
[----:B------:R-:W0:Y:S01]  /*2f40*/  LDC.64 R106, c[0x0][0x5b8] ;  /* 0x00016e00ff6a7b82 */ /* 0x000e220000000a00 */
[----:B------:R-:W-:-:S07]  /*2f50*/  ULDC.64 UR4, c[0x0][0x5c0] ;  /* 0x0001700000047ab9 */ /* 0x000fce0000000a00 */
[----:B------:R-:W1:Y:S08]  /*2f60*/  LDC.64 R108, c[0x0][0x5b0] ;  /* 0x00016c00ff6c7b82 */ /* 0x000e700000000a00 */
[----:B------:R-:W2:Y:S01]  /*2f70*/  LDC.64 R110, c[0x0][0x5a8] ;  /* 0x00016a00ff6e7b82 */ /* 0x000ea20000000a00 */
[-C--:B0-----:R-:W-:Y:S02]  /*2f80*/  IMAD R4, R9, R106.reuse, RZ ;  /* 0x0000006a09047224 */ /* 0x081fe400078e02ff */
[----:B------:R-:W-:-:S04]  /*2f90*/  IMAD.WIDE.U32 R2, R19, R106, R92 ;  /* 0x0000006a13027225 */ /* 0x000fc800078e005c */
[----:B------:R-:W-:Y:S01]  /*2fa0*/  IMAD R103, R19, R107, R4 ;  /* 0x0000006b13677224 */ /* 0x000fe200078e0204 */
[----:B------:R-:W-:Y:S01]  /*2fb0*/  IADD3 R4, P1, R10, R2, RZ ;  /* 0x000000020a047210 */ /* 0x000fe20007f3e0ff */
[----:B-1----:R-:W-:-:S03]  /*2fc0*/  IMAD R2, R21, R108, RZ ;  /* 0x0000006c15027224 */ /* 0x002fc600078e02ff */
[----:B------:R-:W-:Y:S01]  /*2fd0*/  IADD3.X R5, R11, R3, R103, P1, !PT ;  /* 0x000000030b057210 */ /* 0x000fe20000ffe467 */
[C---:B------:R-:W-:Y:S02]  /*2fe0*/  IMAD R21, R20.reuse, R109, R2 ;  /* 0x0000006d14157224 */ /* 0x040fe400078e0202 */
[----:B------:R-:W-:-:S04]  /*2ff0*/  IMAD.WIDE.U32 R2, R20, R108, R4 ;  /* 0x0000006c14027225 */ /* 0x000fc800078e0004 */
[----:B------:R-:W-:Y:S01]  /*3000*/  IMAD.IADD R3, R3, 0x1, R21 ;  /* 0x0000000103037824 */ /* 0x000fe200078e0215 */
[----:B--2---:R-:W-:-:S04]  /*3010*/  LEA R8, P1, R2, R110, 0x2 ;  /* 0x0000006e02087211 */ /* 0x004fc800078210ff */
[----:B------:R-:W-:-:S05]  /*3020*/  LEA.HI.X R9, R2, R111, R3, 0x2, P1 ;  /* 0x0000006f02097211 */ /* 0x000fca00008f1403 */
[----:B------:R0:W2:Y:S01]  /*3030*/  @P2 LDG.E.LTC128B R104, desc[UR52][R8.64] ;  /* 0x0000003408682981 */ /* 0x0000a2000c1e1920 */
[----:B------:R-:W-:Y:S01]  /*3040*/  IMAD.WIDE.U32 R2, R20, R108, R10 ;  /* 0x0000006c14027225 */ /* 0x000fe200078e000a */
[----:B------:R-:W-:Y:S01]  /*3050*/  SHF.L.U64.HI R15, R108, 0x3, R109 ;  /* 0x000000036c0f7819 */ /* 0x000fe2000001026d */
[----:B------:R-:W-:Y:S01]  /*3060*/  BSSY B1, `(.L_x_37) ;  /* 0x0000017000017945 */ /* 0x000fe20003800000 */
[----:B------:R-:W-:Y:S01]  /*3070*/  ISETP.GT.AND P0, PT, R0, 0x8, P0 ;  /* 0x000000080000780c */ /* 0x000fe20000704270 */
[----:B------:R-:W-:Y:S01]  /*3080*/  IMAD.SHL.U32 R14, R108, 0x8, RZ ;  /* 0x000000086c0e7824 */ /* 0x000fe200078e00ff */
[----:B------:R-:W-:-:S03]  /*3090*/  IADD3 R12, P1, R92, R2, RZ ;  /* 0x000000025c0c7210 */ /* 0x000fc60007f3e0ff */
[----:B------:R-:W-:Y:S01]  /*30a0*/  IMAD.WIDE.U32 R14, R20, R108, R14 ;  /* 0x0000006c140e7225 */ /* 0x000fe200078e000e */
[----:B------:R-:W-:Y:S02]  /*30b0*/  IADD3.X R13, R93, R21, R3, P1, !PT ;  /* 0x000000155d0d7210 */ /* 0x000fe40000ffe403 */
[C---:B------:R-:W-:Y:S01]  /*30c0*/  LEA R6, P1, R102.reuse, UR4, 0x2 ;  /* 0x0000000466067c11 */ /* 0x040fe2000f8210ff */
[----:B------:R-:W-:Y:S02]  /*30d0*/  IMAD.IADD R21, R21, 0x1, R15 ;  /* 0x0000000115157824 */ /* 0x000fe400078e020f */
[----:B------:R-:W-:Y:S01]  /*30e0*/  IMAD.WIDE.U32 R12, R19, R106, R12 ;  /* 0x0000006a130c7225 */ /* 0x000fe200078e000c */
[----:B------:R-:W-:Y:S02]  /*30f0*/  LEA.HI.X R7, R102, UR5, R7, 0x2, P1 ;  /* 0x0000000566077c11 */ /* 0x000fe400088f1407 */
[----:B------:R-:W-:Y:S01]  /*3100*/  ISETP.GT.AND P1, PT, R18, 0x1, PT ;  /* 0x000000011200780c */ /* 0x000fe20003f24270 */
[----:B------:R-:W-:Y:S01]  /*3110*/  IMAD.IADD R3, R103, 0x1, R13 ;  /* 0x0000000167037824 */ /* 0x000fe200078e020d */
[----:B------:R-:W-:-:S02]  /*3120*/  LEA R2, P3, R12, R110, 0x2 ;  /* 0x0000006e0c027211 */ /* 0x000fc400078610ff */
[----:B------:R-:W-:Y:S02]  /*3130*/  ISETP.GT.AND P5, PT, R0, RZ, P1 ;  /* 0x000000ff0000720c */ /* 0x000fe40000fa4270 */
[----:B------:R-:W-:Y:S02]  /*3140*/  LEA.HI.X R3, R12, R111, R3, 0x2, P3 ;  /* 0x0000006f0c037211 */ /* 0x000fe400018f1403 */
[----:B0-----:R-:W-:-:S04]  /*3150*/  IADD3 R8, P3, R4, R14, RZ ;  /* 0x0000000e04087210 */ /* 0x001fc80007f7e0ff */
[----:B------:R-:W-:Y:S01]  /*3160*/  LEA R12, P4, R8, R110, 0x2 ;  /* 0x0000006e080c7211 */ /* 0x000fe200078810ff */
[----:B------:R-:W-:Y:S02]  /*3170*/  IMAD.X R5, R21, 0x1, R5, P3 ;  /* 0x0000000115057824 */ /* 0x000fe400018e0605 */
[----:B--2---:R-:W-:-:S04]  /*3180*/  FMUL R9, R104, R89 ;  /* 0x0000005968097220 */ /* 0x004fc80000400000 */
[----:B------:R-:W-:-:S05]  /*3190*/  FFMA R9, R24, R88, R9 ;  /* 0x0000005818097223 */ /* 0x000fca0000000009 */
[----:B------:R0:W-:Y:S01]  /*31a0*/  @P2 STG.E desc[UR52][R6.64], R9 ;  /* 0x0000000906002986 */ /* 0x0001e2000c101934 */
[----:B------:R-:W-:Y:S05]  /*31b0*/  @!P5 BRA `(.L_x_38) ;  /* 0x000000000004d947 */ /* 0x000fea0003800000 */
[----:B------:R1:W5:Y:S02]  /*31c0*/  LDG.E.LTC128B R104, desc[UR52][R2.64+0x4] ;  /* 0x0000043402687981 */ /* 0x000364000c1e1920 */
.L_x_38:
[----:B------:R-:W-:Y:S05]  /*31d0*/  BSYNC B1 ;  /* 0x0000000000017941 */ /* 0x000fea0003800000 */
.L_x_37:
[----:B-----5:R-:W-:Y:S01]  /*31e0*/  FMUL R4, R104, R89 ;  /* 0x0000005968047220 */ /* 0x020fe20000400000 */
[----:B------:R-:W-:-:S03]  /*31f0*/  LEA.HI.X R13, R8, R111, R5, 0x2, P4 ;  /* 0x0000006f080d7211 */ /* 0x000fc600020f1405 */
[----:B------:R-:W-:-:S05]  /*3200*/  FFMA R25, R25, R88, R4 ;  /* 0x0000005819197223 */ /* 0x000fca0000000004 */
[----:B------:R2:W-:Y:S04]  /*3210*/  @P5 STG.E desc[UR52][R6.64+0x4], R25 ;  /* 0x0000041906005986 */ /* 0x0005e8000c101934 */
[----:B------:R-:W3:Y:S01]  /*3220*/  @P0 LDG.E.LTC128B R104, desc[UR52][R12.64] ;  /* 0x000000340c680981 */ /* 0x000ee2000c1e1920 */
[----:B------:R-:W-:Y:S01]  /*3230*/  IADD3 R10, P2, P3, R92, R14, R10 ;  /* 0x0000000e5c0a7210 */ /* 0x000fe20007b5e00a */
[----:B------:R-:W-:Y:S01]  /*3240*/  BSSY B1, `(.L_x_39) ;  /* 0x0000010000017945 */ /* 0x000fe20003800000 */
[----:B0-----:R-:W-:Y:S02]  /*3250*/  SHF.L.U64.HI R9, R95, 0x2, R94 ;  /* 0x000000025f097819 */ /* 0x001fe4000001025e */
[----:B------:R-:W-:Y:S02]  /*3260*/  IADD3.X R11, R93, R21, R11, P2, P3 ;  /* 0x000000155d0b7210 */ /* 0x000fe400017e640b */
[----:B------:R-:W-:-:S02]  /*3270*/  LEA R8, P3, R95, R6, 0x2 ;  /* 0x000000065f087211 */ /* 0x000fc400078610ff */
[----:B------:R-:W-:Y:S01]  /*3280*/  ISETP.GT.AND P1, PT, R0, 0x8, P1 ;  /* 0x000000080000780c */ /* 0x000fe20000f24270 */
[----:B------:R-:W-:Y:S01]  /*3290*/  IMAD.WIDE.U32 R10, R19, R106, R10 ;  /* 0x0000006a130a7225 */ /* 0x000fe200078e000a */
[----:B------:R-:W-:-:S03]  /*32a0*/  ISETP.GT.AND P2, PT, R18, 0x8, PT ;  /* 0x000000081200780c */ /* 0x000fc60003f44270 */
[----:B------:R-:W-:Y:S01]  /*32b0*/  IMAD.X R9, R9, 0x1, R7, P3 ;  /* 0x0000000109097824 */ /* 0x000fe200018e0607 */
[----:B------:R-:W-:Y:S01]  /*32c0*/  LEA R4, P4, R10, R110, 0x2 ;  /* 0x0000006e0a047211 */ /* 0x000fe200078810ff */
[----:B------:R-:W-:Y:S02]  /*32d0*/  IMAD.IADD R11, R103, 0x1, R11 ;  /* 0x00000001670b7824 */ /* 0x000fe400078e020b */
[----:B---3--:R-:W-:-:S04]  /*32e0*/  FMUL R5, R104, R89 ;  /* 0x0000005968057220 */ /* 0x008fc80000400000 */
[----:B------:R-:W-:Y:S01]  /*32f0*/  FFMA R13, R26, R88, R5 ;  /* 0x000000581a0d7223 */ /* 0x000fe20000000005 */
[----:B------:R-:W-:-:S04]  /*3300*/  LEA.HI.X R5, R10, R111, R11, 0x2, P4 ;  /* 0x0000006f0a057211 */ /* 0x000fc800020f140b */
[----:B------:R2:W-:Y:S01]  /*3310*/  @P0 STG.E desc[UR52][R8.64], R13 ;  /* 0x0000000d08000986 */ /* 0x0005e2000c101934 */
[----:B------:R-:W-:Y:S05]  /*3320*/  @!P1 BRA `(.L_x_40) ;  /* 0x0000000000049947 */ /* 0x000fea0003800000 */
[----:B------:R0:W5:Y:S02]  /*3330*/  LDG.E.LTC128B R104, desc[UR52][R4.64+0x4] ;  /* 0x0000043404687981 */ /* 0x000164000c1e1920 */
.L_x_40:
[----:B------:R-:W-:Y:S05]  /*3340*/  BSYNC B1 ;  /* 0x0000000000017941 */ /* 0x000fea0003800000 */
.L_x_39:
[----:B-----5:R-:W-:Y:S01]  /*3350*/  FMUL R10, R104, R89 ;  /* 0x00000059680a7220 */ /* 0x020fe20000400000 */
[----:B------:R-:W-:Y:S01]  /*3360*/  ISETP.GT.AND P3, PT, R0, RZ, P2 ;  /* 0x000000ff0000720c */ /* 0x000fe20001764270 */
[----:B------:R-:W-:Y:S01]  /*3370*/  BSSY B1, `(.L_x_41) ;  /* 0x0000006000017945 */ /* 0x000fe20003800000 */
[----:B------:R-:W-:Y:S01]  /*3380*/  ISETP.GT.AND P0, PT, R18, 0x9, PT ;  /* 0x000000091200780c */ /* 0x000fe20003f04270 */
[----:B------:R-:W-:-:S05]  /*3390*/  FFMA R27, R27, R88, R10 ;  /* 0x000000581b1b7223 */ /* 0x000fca000000000a */
[----:B------:R3:W-:Y:S05]  /*33a0*/  @P1 STG.E desc[UR52][R8.64+0x4], R27 ;  /* 0x0000041b08001986 */ /* 0x0007ea000c101934 */
[----:B------:R-:W-:Y:S05]  /*33b0*/  @!P3 BRA `(.L_x_42) ;  /* 0x000000000004b947 */ /* 0x000fea0003800000 */
[----:B------:R4:W5:Y:S02]  /*33c0*/  LDG.E.LTC128B R104, desc[UR52][R2.64+0x20] ;  /* 0x0000203402687981 */ /* 0x000964000c1e1920 */
.L_x_42:
[----:B------:R-:W-:Y:S05]  /*33d0*/  BSYNC B1 ;  /* 0x0000000000017941 */ /* 0x000fea0003800000 */
.L_x_41:
[----:B-----5:R-:W-:Y:S01]  /*33e0*/  FMUL R11, R104, R89 ;  /* 0x00000059680b7220 */ /* 0x020fe20000400000 */
[----:B------:R-:W-:Y:S01]  /*33f0*/  ISETP.GT.AND P1, PT, R0, RZ, P0 ;  /* 0x000000ff0000720c */ /* 0x000fe20000724270 */
[----:B------:R-:W-:Y:S02]  /*3400*/  BSSY B1, `(.L_x_43) ;  /* 0x0000005000017945 */ /* 0x000fe40003800000 */
[----:B------:R-:W-:-:S05]  /*3410*/  FFMA R11, R28, R88, R11 ;  /* 0x000000581c0b7223 */ /* 0x000fca000000000b */
[----:B------:R0:W-:Y:S05]  /*3420*/  @P3 STG.E desc[UR52][R6.64+0x20], R11 ;  /* 0x0000200b06003986 */ /* 0x0001ea000c101934 */
[----:B------:R-:W-:Y:S05]  /*3430*/  @!P1 BRA `(.L_x_44) ;  /* 0x0000000000049947 */ /* 0x000fea0003800000 */
[----:B------:R0:W5:Y:S02]  /*3440*/  LDG.E.LTC128B R104, desc[UR52][R2.64+0x24] ;  /* 0x0000243402687981 */ /* 0x000164000c1e1920 */
.L_x_44:
[----:B------:R-:W-:Y:S05]  /*3450*/  BSYNC B1 ;  /* 0x0000000000017941 */ /* 0x000fea0003800000 */
.L_x_43:
[----:B-----5:R-:W-:Y:S01]  /*3460*/  FMUL R10, R104, R89 ;  /* 0x00000059680a7220 */ /* 0x020fe20000400000 */
[----:B------:R-:W-:Y:S01]  /*3470*/  ISETP.GT.AND P2, PT, R0, 0x8, P2 ;  /* 0x000000080000780c */ /* 0x000fe20001744270 */
[----:B------:R-:W-:Y:S02]  /*3480*/  BSSY B1, `(.L_x_45) ;  /* 0x0000005000017945 */ /* 0x000fe40003800000 */
[----:B------:R-:W-:-:S05]  /*3490*/  FFMA R29, R29, R88, R10 ;  /* 0x000000581d1d7223 */ /* 0x000fca000000000a */
[----:B------:R0:W-:Y:S05]  /*34a0*/  @P1 STG.E desc[UR52][R6.64+0x24], R29 ;  /* 0x0000241d06001986 */ /* 0x0001ea000c101934 */
[----:B------:R-:W-:Y:S05]  /*34b0*/  @!P2 BRA `(.L_x_46) ;  /* 0x000000000004a947 */ /* 0x000fea0003800000 */
[----:B------:R0:W5:Y:S02]  /*34c0*/  LDG.E.LTC128B R104, desc[UR52][R4.64+0x20] ;  /* 0x0000203404687981 */ /* 0x000164000c1e1920 */
.L_x_46:
[----:B------:R-:W-:Y:S05]  /*34d0*/  BSYNC B1 ;  /* 0x0000000000017941 */ /* 0x000fea0003800000 */
.L_x_45:
[----:B0----5:R-:W-:Y:S01]  /*34e0*/  FMUL R11, R104, R89 ;  /* 0x00000059680b7220 */ /* 0x021fe20000400000 */
[----:B------:R-:W-:Y:S01]  /*34f0*/  ISETP.GT.AND P0, PT, R0, 0x8, P0 ;  /* 0x000000080000780c */ /* 0x000fe20000704270 */
[----:B------:R-:W-:Y:S01]  /*3500*/  BSSY B1, `(.L_x_47) ;  /* 0x0000006000017945 */ /* 0x000fe20003800000 */
[----:B------:R-:W-:Y:S01]  /*3510*/  ISETP.GT.AND P1, PT, R18, 0x10, PT ;  /* 0x000000101200780c */ /* 0x000fe20003f24270 */
[----:B------:R-:W-:-:S05]  /*3520*/  FFMA R11, R30, R88, R11 ;  /* 0x000000581e0b7223 */ /* 0x000fca000000000b */
[----:B------:R0:W-:Y:S05]  /*3530*/  @P2 STG.E desc[UR52][R8.64+0x20], R11 ;  /* 0x0000200b08002986 */ /* 0x0001ea000c101934 */
[----:B------:R-:W-:Y:S05]  /*3540*/  @!P0 BRA `(.L_x_48) ;  /* 0x0000000000048947 */ /* 0x000fea0003800000 */
[----:B------:R0:W5:Y:S02]  /*3550*/  LDG.E.LTC128B R104, desc[UR52][R4.64+0x24] ;  /* 0x0000243404687981 */ /* 0x000164000c1e1920 */
.L_x_48:
[----:B------:R-:W-:Y:S05]  /*3560*/  BSYNC B1 ;  /* 0x0000000000017941 */ /* 0x000fea0003800000 */
.L_x_47:
        /* <DEDUP_REMOVED lines=8> */
.L_x_50:
[----:B------:R-:W-:Y:S05]  /*35f0*/  BSYNC B1 ;  /* 0x0000000000017941 */ /* 0x000fea0003800000 */
.L_x_49:
[----:B0----5:R-:W-:Y:S01]  /*3600*/  FMUL R11, R104, R89 ;  /* 0x00000059680b7220 */ /* 0x021fe20000400000 */
[----:B------:R-:W-:Y:S01]  /*3610*/  ISETP.GT.AND P0, PT, R0, RZ, P2 ;  /* 0x000000ff0000720c */ /* 0x000fe20001704270 */
[----:B------:R-:W-:Y:S02]  /*3620*/  BSSY B1, `(.L_x_51) ;  /* 0x0000005000017945 */ /* 0x000fe40003800000 */
[----:B------:R-:W-:-:S05]  /*3630*/  FFMA R11, R32, R88, R11 ;  /* 0x00000058200b7223 */ /* 0x000fca000000000b */
[----:B------:R0:W-:Y:S05]  /*3640*/  @P3 STG.E desc[UR52][R6.64+0x40], R11 ;  /* 0x0000400b06003986 */ /* 0x0001ea000c101934 */
[----:B------:R-:W-:Y:S05]  /*3650*/  @!P0 BRA `(.L_x_52) ;  /* 0x0000000000048947 */ /* 0x000fea0003800000 */
[----:B------:R0:W5:Y:S02]  /*3660*/  LDG.E.LTC128B R104, desc[UR52][R2.64+0x44] ;  /* 0x0000443402687981 */ /* 0x000164000c1e1920 */
.L_x_52:
[----:B------:R-:W-:Y:S05]  /*3670*/  BSYNC B1 ;  /* 0x0000000000017941 */ /* 0x000fea0003800000 */
.L_x_51:
[----:B-----5:R-:W-:Y:S01]  /*3680*/  FMUL R10, R104, R89 ;  /* 0x00000059680a7220 */ /* 0x020fe20000400000 */
[----:B------:R-:W-:Y:S01]  /*3690*/  ISETP.GT.AND P1, PT, R0, 0x8, P1 ;  /* 0x000000080000780c */ /* 0x000fe20000f24270 */
[----:B------:R-:W-:Y:S02]  /*36a0*/  BSSY B1, `(.L_x_53) ;  /* 0x0000005000017945 */ /* 0x000fe40003800000 */
[----:B------:R-:W-:-:S05]  /*36b0*/  FFMA R33, R33, R88, R10 ;  /* 0x0000005821217223 */ /* 0x000fca000000000a */
[----:B------:R0:W-:Y:S05]  /*36c0*/  @P0 STG.E desc[UR52][R6.64+0x44], R33 ;  /* 0x0000442106000986 */ /* 0x0001ea000c101934 */
[----:B------:R-:W-:Y:S05]  /*36d0*/  @!P1 BRA `(.L_x_54) ;  /* 0x0000000000049947 */ /* 0x000fea0003800000 */
[----:B------:R0:W5:Y:S02]  /*36e0*/  LDG.E.LTC128B R104, desc[UR52][R4.64+0x40] ;  /* 0x0000403404687981 */ /* 0x000164000c1e1920 */
.L_x_54:
[----:B------:R-:W-:Y:S05]  /*36f0*/  BSYNC B1 ;  /* 0x0000000000017941 */ /* 0x000fea0003800000 */
.L_x_53:
        /* <DEDUP_REMOVED lines=8> */
.L_x_56:
[----:B------:R-:W-:Y:S05]  /*3780*/  BSYNC B1 ;  /* 0x0000000000017941 */ /* 0x000fea0003800000 */
.L_x_55:
        /* <DEDUP_REMOVED lines=8> */
.L_x_58:
[----:B------:R-:W-:Y:S05]  /*3810*/  BSYNC B1 ;  /* 0x0000000000017941 */ /* 0x000fea0003800000 */
.L_x_57:
[----:B0----5:R-:W-:Y:S01]  /*3820*/  FMUL R11, R104, R89 ;  /* 0x00000059680b7220 */ /* 0x021fe20000400000 */
[----:B------:R-:W-:Y:S01]  /*3830*/  ISETP.GT.AND P2, PT, R0, RZ, P1 ;  /* 0x000000ff0000720c */ /* 0x000fe20000f44270 */
[----:B------:R-:W-:Y:S02]  /*3840*/  BSSY B1, `(.L_x_59) ;  /* 0x0000005000017945 */ /* 0x000fe40003800000 */
[----:B------:R-:W-:-:S05]  /*3850*/  FFMA R11, R36, R88, R11 ;  /* 0x00000058240b7223 */ /* 0x000fca000000000b */
[----:B------:R0:W-:Y:S05]  /*3860*/  @P3 STG.E desc[UR52][R6.64+0x60], R11 ;  /* 0x0000600b06003986 */ /* 0x0001ea000c101934 */
[----:B------:R-:W-:Y:S05]  /*3870*/  @!P2 BRA `(.L_x_60) ;  /* 0x000000000004a947 */ /* 0x000fea0003800000 */
[----:B------:R0:W5:Y:S02]  /*3880*/  LDG.E.LTC128B R104, desc[UR52][R2.64+0x64] ;  /* 0x0000643402687981 */ /* 0x000164000c1e1920 */
.L_x_60:
[----:B------:R-:W-:Y:S05]  /*3890*/  BSYNC B1 ;  /* 0x0000000000017941 */ /* 0x000fea0003800000 */
.L_x_59:
[----:B-----5:R-:W-:Y:S01]  /*38a0*/  FMUL R10, R104, R89 ;  /* 0x00000059680a7220 */ /* 0x020fe20000400000 */
[----:B------:R-:W-:Y:S01]  /*38b0*/  ISETP.GT.AND P0, PT, R0, 0x8, P0 ;  /* 0x000000080000780c */ /* 0x000fe20000704270 */
[----:B------:R-:W-:Y:S02]  /*38c0*/  BSSY B1, `(.L_x_61) ;  /* 0x0000005000017945 */ /* 0x000fe40003800000 */
[----:B------:R-:W-:-:S05]  /*38d0*/  FFMA R37, R37, R88, R10 ;  /* 0x0000005825257223 */ /* 0x000fca000000000a */
[----:B------:R0:W-:Y:S05]  /*38e0*/  @P2 STG.E desc[UR52][R6.64+0x64], R37 ;  /* 0x0000642506002986 */ /* 0x0001ea000c101934 */
[----:B------:R-:W-:Y:S05]  /*38f0*/  @!P0 BRA `(.L_x_62) ;  /* 0x0000000000048947 */ /* 0x000fea0003800000 */
[----:B------:R0:W5:Y:S02]  /*3900*/  LDG.E.LTC128B R104, desc[UR52][R4.64+0x60] ;  /* 0x0000603404687981 */ /* 0x000164000c1e1920 */
.L_x_62:
[----:B------:R-:W-:Y:S05]  /*3910*/  BSYNC B1 ;  /* 0x0000000000017941 */ /* 0x000fea0003800000 */
.L_x_61:
        /* <DEDUP_REMOVED lines=8> */
.L_x_64:
[----:B------:R-:W-:Y:S05]  /*39a0*/  BSYNC B1 ;  /* 0x0000000000017941 */ /* 0x000fea0003800000 */
.L_x_63:
        /* <DEDUP_REMOVED lines=8> */
.L_x_66:
[----:B------:R-:W-:Y:S05]  /*3a30*/  BSYNC B1 ;  /* 0x0000000000017941 */ /* 0x000fea0003800000 */
.L_x_65:
[----:B0----5:R-:W-:Y:S01]  /*3a40*/  FMUL R11, R104, R89 ;  /* 0x00000059680b7220 */ /* 0x021fe20000400000 */
[----:B------:R-:W-:Y:S01]  /*3a50*/  ISETP.GT.AND P1, PT, R0, RZ, P0 ;  /* 0x000000ff0000720c */ /* 0x000fe20000724270 */
[----:B------:R-:W-:Y:S02]  /*3a60*/  BSSY B1, `(.L_x_67) ;  /* 0x0000005000017945 */ /* 0x000fe40003800000 */
[----:B------:R-:W-:-:S05]  /*3a70*/  FFMA R11, R40, R88, R11 ;  /* 0x00000058280b7223 */ /* 0x000fca000000000b */
[----:B------:R0:W-:Y:S05]  /*3a80*/  @P3 STG.E desc[UR52][R6.64+0x80], R11 ;  /* 0x0000800b06003986 */ /* 0x0001ea000c101934 */
[----:B------:R-:W-:Y:S05]  /*3a90*/  @!P1 BRA `(.L_x_68) ;  /* 0x0000000000049947 */ /* 0x000fea0003800000 */
[----:B------:R0:W5:Y:S02]  /*3aa0*/  LDG.E.LTC128B R104, desc[UR52][R2.64+0x84] ;  /* 0x0000843402687981 */ /* 0x000164000c1e1920 */
.L_x_68:
[----:B------:R-:W-:Y:S05]  /*3ab0*/  BSYNC B1 ;  /* 0x0000000000017941 */ /* 0x000fea0003800000 */
.L_x_67:
[----:B-----5:R-:W-:Y:S01]  /*3ac0*/  FMUL R10, R104, R89 ;  /* 0x00000059680a7220 */ /* 0x020fe20000400000 */
[----:B------:R-:W-:Y:S01]  /*3ad0*/  ISETP.GT.AND P2, PT, R0, 0x8, P2 ;  /* 0x000000080000780c */ /* 0x000fe20001744270 */
[----:B------:R-:W-:Y:S02]  /*3ae0*/  BSSY B1, `(.L_x_69) ;  /* 0x0000005000017945 */ /* 0x000fe40003800000 */
[----:B------:R-:W-:-:S05]  /*3af0*/  FFMA R41, R41, R88, R10 ;  /* 0x0000005829297223 */ /* 0x000fca000000000a */
[----:B------:R0:W-:Y:S05]  /*3b00*/  @P1 STG.E desc[UR52][R6.64+0x84], R41 ;  /* 0x0000842906001986 */ /* 0x0001ea000c101934 */
[----:B------:R-:W-:Y:S05]  /*3b10*/  @!P2 BRA `(.L_x_70) ;  /* 0x000000000004a947 */ /* 0x000fea0003800000 */
[----:B------:R0:W5:Y:S02]  /*3b20*/  LDG.E.LTC128B R104, desc[UR52][R4.64+0x80] ;  /* 0x0000803404687981 */ /* 0x000164000c1e1920 */
.L_x_70:
[----:B------:R-:W-:Y:S05]  /*3b30*/  BSYNC B1 ;  /* 0x0000000000017941 */ /* 0x000fea0003800000 */
.L_x_69:
        /* <DEDUP_REMOVED lines=8> */
.L_x_72:
[----:B------:R-:W-:Y:S05]  /*3bc0*/  BSYNC B1 ;  /* 0x0000000000017941 */ /* 0x000fea0003800000 */
.L_x_71:
        /* <DEDUP_REMOVED lines=8> */
.L_x_74:
[----:B------:R-:W-:Y:S05]  /*3c50*/  BSYNC B1 ;  /* 0x0000000000017941 */ /* 0x000fea0003800000 */
.L_x_73:
[----:B0----5:R-:W-:Y:S01]  /*3c60*/  FMUL R11, R104, R89 ;  /* 0x00000059680b7220 */ /* 0x021fe20000400000 */
[----:B------:R-:W-:Y:S01]  /*3c70*/  ISETP.GT.AND P0, PT, R0, RZ, P2 ;  /* 0x000000ff0000720c */ /* 0x000fe20001704270 */
[----:B------:R-:W-:Y:S02]  /*3c80*/  BSSY B1, `(.L_x_75) ;  /* 0x0000005000017945 */ /* 0x000fe40003800000 */
[----:B------:R-:W-:-:S05]  /*3c90*/  FFMA R11, R44, R88, R11 ;  /* 0x000000582c0b7223 */ /* 0x000fca000000000b */
[----:B------:R0:W-:Y:S05]  /*3ca0*/  @P3 STG.E desc[UR52][R6.64+0xa0], R11 ;  /* 0x0000a00b06003986 */ /* 0x0001ea000c101934 */
[----:B------:R-:W-:Y:S05]  /*3cb0*/  @!P0 BRA `(.L_x_76) ;  /* 0x0000000000048947 */ /* 0x000fea0003800000 */
[----:B------:R0:W5:Y:S02]  /*3cc0*/  LDG.E.LTC128B R104, desc[UR52][R2.64+0xa4] ;  /* 0x0000a43402687981 */ /* 0x000164000c1e1920 */
.L_x_76:
[----:B------:R-:W-:Y:S05]  /*3cd0*/  BSYNC B1 ;  /* 0x0000000000017941 */ /* 0x000fea0003800000 */
.L_x_75:
[----:B-----5:R-:W-:Y:S01]  /*3ce0*/  FMUL R10, R104, R89 ;  /* 0x00000059680a7220 */ /* 0x020fe20000400000 */
[----:B------:R-:W-:Y:S01]  /*3cf0*/  ISETP.GT.AND P1, PT, R0, 0x8, P1 ;  /* 0x000000080000780c */ /* 0x000fe20000f24270 */
[----:B------:R-:W-:Y:S02]  /*3d00*/  BSSY B1, `(.L_x_77) ;  /* 0x0000005000017945 */ /* 0x000fe40003800000 */
[----:B------:R-:W-:-:S05]  /*3d10*/  FFMA R45, R45, R88, R10 ;  /* 0x000000582d2d7223 */ /* 0x000fca000000000a */
[----:B------:R0:W-:Y:S05]  /*3d20*/  @P0 STG.E desc[UR52][R6.64+0xa4], R45 ;  /* 0x0000a42d06000986 */ /* 0x0001ea000c101934 */
[----:B------:R-:W-:Y:S05]  /*3d30*/  @!P1 BRA `(.L_x_78) ;  /* 0x0000000000049947 */ /* 0x000fea0003800000 */
[----:B------:R0:W5:Y:S02]  /*3d40*/  LDG.E.LTC128B R104, desc[UR52][R4.64+0xa0] ;  /* 0x0000a03404687981 */ /* 0x000164000c1e1920 */
.L_x_78:
[----:B------:R-:W-:Y:S05]  /*3d50*/  BSYNC B1 ;  /* 0x0000000000017941 */ /* 0x000fea0003800000 */
.L_x_77:
        /* <DEDUP_REMOVED lines=8> */
.L_x_80:
[----:B------:R-:W-:Y:S05]  /*3de0*/  BSYNC B1 ;  /* 0x0000000000017941 */ /* 0x000fea0003800000 */
.L_x_79:
        /* <DEDUP_REMOVED lines=8> */
.L_x_82:
[----:B------:R-:W-:Y:S05]  /*3e70*/  BSYNC B1 ;  /* 0x0000000000017941 */ /* 0x000fea0003800000 */
.L_x_81:
[----:B0----5:R-:W-:Y:S01]  /*3e80*/  FMUL R11, R104, R89 ;  /* 0x00000059680b7220 */ /* 0x021fe20000400000 */
[----:B------:R-:W-:Y:S01]  /*3e90*/  ISETP.GT.AND P2, PT, R0, RZ, P1 ;  /* 0x000000ff0000720c */ /* 0x000fe20000f44270 */
[----:B------:R-:W-:Y:S02]  /*3ea0*/  BSSY B1, `(.L_x_83) ;  /* 0x0000005000017945 */ /* 0x000fe40003800000 */
[----:B------:R-:W-:-:S05]  /*3eb0*/  FFMA R11, R48, R88, R11 ;  /* 0x00000058300b7223 */ /* 0x000fca000000000b */
[----:B------:R0:W-:Y:S05]  /*3ec0*/  @P3 STG.E desc[UR52][R6.64+0xc0], R11 ;  /* 0x0000c00b06003986 */ /* 0x0001ea000c101934 */
[----:B------:R-:W-:Y:S05]  /*3ed0*/  @!P2 BRA `(.L_x_84) ;  /* 0x000000000004a947 */ /* 0x000fea0003800000 */
[----:B------:R0:W5:Y:S02]  /*3ee0*/  LDG.E.LTC128B R104, desc[UR52][R2.64+0xc4] ;  /* 0x0000c43402687981 */ /* 0x000164000c1e1920 */
.L_x_84:
[----:B------:R-:W-:Y:S05]  /*3ef0*/  BSYNC B1 ;  /* 0x0000000000017941 */ /* 0x000fea0003800000 */
.L_x_83:
[----:B-----5:R-:W-:Y:S01]  /*3f00*/  FMUL R10, R104, R89 ;  /* 0x00000059680a7220 */ /* 0x020fe20000400000 */
[----:B------:R-:W-:Y:S01]  /*3f10*/  ISETP.GT.AND P0, PT, R0, 0x8, P0 ;  /* 0x000000080000780c */ /* 0x000fe20000704270 */
[----:B------:R-:W-:Y:S02]  /*3f20*/  BSSY B1, `(.L_x_85) ;  /* 0x0000005000017945 */ /* 0x000fe40003800000 */
[----:B------:R-:W-:-:S05]  /*3f30*/  FFMA R49, R49, R88, R10 ;  /* 0x0000005831317223 */ /* 0x000fca000000000a */
[----:B------:R0:W-:Y:S05]  /*3f40*/  @P2 STG.E desc[UR52][R6.64+0xc4], R49 ;  /* 0x0000c43106002986 */ /* 0x0001ea000c101934 */
[----:B------:R-:W-:Y:S05]  /*3f50*/  @!P0 BRA `(.L_x_86) ;  /* 0x0000000000048947 */ /* 0x000fea0003800000 */
[----:B------:R0:W5:Y:S02]  /*3f60*/  LDG.E.LTC128B R104, desc[UR52][R4.64+0xc0] ;  /* 0x0000c03404687981 */ /* 0x000164000c1e1920 */
.L_x_86:
[----:B------:R-:W-:Y:S05]  /*3f70*/  BSYNC B1 ;  /* 0x0000000000017941 */ /* 0x000fea0003800000 */
.L_x_85:
        /* <DEDUP_REMOVED lines=8> */
.L_x_88:
[----:B------:R-:W-:Y:S05]  /*4000*/  BSYNC B1 ;  /* 0x0000000000017941 */ /* 0x000fea0003800000 */
.L_x_87:
        /* <DEDUP_REMOVED lines=8> */
.L_x_90:
[----:B------:R-:W-:Y:S05]  /*4090*/  BSYNC B1 ;  /* 0x0000000000017941 */ /* 0x000fea0003800000 */
.L_x_89:
[----:B0----5:R-:W-:Y:S01]  /*40a0*/  FMUL R11, R104, R89 ;  /* 0x00000059680b7220 */ /* 0x021fe20000400000 */
[----:B------:R-:W-:Y:S01]  /*40b0*/  ISETP.GT.AND P1, PT, R0, RZ, P0 ;  /* 0x000000ff0000720c */ /* 0x000fe20000724270 */
[----:B------:R-:W-:Y:S02]  /*40c0*/  BSSY B1, `(.L_x_91) ;  /* 0x0000005000017945 */ /* 0x000fe40003800000 */
[----:B------:R-:W-:-:S05]  /*40d0*/  FFMA R11, R52, R88, R11 ;  /* 0x00000058340b7223 */ /* 0x000fca000000000b */
[----:B------:R0:W-:Y:S05]  /*40e0*/  @P3 STG.E desc[UR52][R6.64+0xe0], R11 ;  /* 0x0000e00b06003986 */ /* 0x0001ea000c101934 */
[----:B------:R-:W-:Y:S05]  /*40f0*/  @!P1 BRA `(.L_x_92) ;  /* 0x0000000000049947 */ /* 0x000fea0003800000 */
[----:B------:R0:W5:Y:S02]  /*4100*/  LDG.E.LTC128B R104, desc[UR52][R2.64+0xe4] ;  /* 0x0000e43402687981 */ /* 0x000164000c1e1920 */
.L_x_92:
[----:B------:R-:W-:Y:S05]  /*4110*/  BSYNC B1 ;  /* 0x0000000000017941 */ /* 0x000fea0003800000 */
.L_x_91:
[----:B-----5:R-:W-:Y:S01]  /*4120*/  FMUL R10, R104, R89 ;  /* 0x00000059680a7220 */ /* 0x020fe20000400000 */
[----:B------:R-:W-:Y:S01]  /*4130*/  ISETP.GT.AND P2, PT, R0, 0x8, P2 ;  /* 0x000000080000780c */ /* 0x000fe20001744270 */
[----:B------:R-:W-:Y:S02]  /*4140*/  BSSY B1, `(.L_x_93) ;  /* 0x0000005000017945 */ /* 0x000fe40003800000 */
[----:B------:R-:W-:-:S05]  /*4150*/  FFMA R53, R53, R88, R10 ;  /* 0x0000005835357223 */ /* 0x000fca000000000a */
[----:B------:R0:W-:Y:S05]  /*4160*/  @P1 STG.E desc[UR52][R6.64+0xe4], R53 ;  /* 0x0000e43506001986 */ /* 0x0001ea000c101934 */
[----:B------:R-:W-:Y:S05]  /*4170*/  @!P2 BRA `(.L_x_94) ;  /* 0x000000000004a947 */ /* 0x000fea0003800000 */
[----:B------:R0:W5:Y:S02]  /*4180*/  LDG.E.LTC128B R104, desc[UR52][R4.64+0xe0] ;  /* 0x0000e03404687981 */ /* 0x000164000c1e1920 */
.L_x_94:
[----:B------:R-:W-:Y:S05]  /*4190*/  BSYNC B1 ;  /* 0x0000000000017941 */ /* 0x000fea0003800000 */
.L_x_93:
        /* <DEDUP_REMOVED lines=8> */
.L_x_96:
[----:B------:R-:W-:Y:S05]  /*4220*/  BSYNC B1 ;  /* 0x0000000000017941 */ /* 0x000fea0003800000 */
.L_x_95:
        /* <DEDUP_REMOVED lines=8> */
.L_x_98:
[----:B------:R-:W-:Y:S05]  /*42b0*/  BSYNC B1 ;  /* 0x0000000000017941 */ /* 0x000fea0003800000 */
.L_x_97:
[----:B0----5:R-:W-:Y:S01]  /*42c0*/  FMUL R11, R104, R89 ;  /* 0x00000059680b7220 */ /* 0x021fe20000400000 */
[----:B------:R-:W-:Y:S01]  /*42d0*/  ISETP.GT.AND P0, PT, R0, RZ, P2 ;  /* 0x000000ff0000720c */ /* 0x000fe20001704270 */
[----:B------:R-:W-:Y:S02]  /*42e0*/  BSSY B1, `(.L_x_99) ;  /* 0x0000005000017945 */ /* 0x000fe40003800000 */
[----:B------:R-:W-:-:S05]  /*42f0*/  FFMA R11, R56, R88, R11 ;  /* 0x00000058380b7223 */ /* 0x000fca000000000b */
[----:B------:R0:W-:Y:S05]  /*4300*/  @P3 STG.E desc[UR52][R6.64+0x100], R11 ;  /* 0x0001000b06003986 */ /* 0x0001ea000c101934 */
[----:B------:R-:W-:Y:S05]  /*4310*/  @!P0 BRA `(.L_x_100) ;  /* 0x0000000000048947 */ /* 0x000fea0003800000 */
[----:B------:R0:W5:Y:S02]  /*4320*/  LDG.E.LTC128B R104, desc[UR52][R2.64+0x104] ;  /* 0x0001043402687981 */ /* 0x000164000c1e1920 */
.L_x_100:
[----:B------:R-:W-:Y:S05]  /*4330*/  BSYNC B1 ;  /* 0x0000000000017941 */ /* 0x000fea0003800000 */
.L_x_99:
[----:B-----5:R-:W-:Y:S01]  /*4340*/  FMUL R10, R104, R89 ;  /* 0x00000059680a7220 */ /* 0x020fe20000400000 */
[----:B------:R-:W-:Y:S01]  /*4350*/  ISETP.GT.AND P1, PT, R0, 0x8, P1 ;  /* 0x000000080000780c */ /* 0x000fe20000f24270 */
[----:B------:R-:W-:Y:S02]  /*4360*/  BSSY B1, `(.L_x_101) ;  /* 0x0000005000017945 */ /* 0x000fe40003800000 */
[----:B------:R-:W-:-:S05]  /*4370*/  FFMA R57, R57, R88, R10 ;  /* 0x0000005839397223 */ /* 0x000fca000000000a */
[----:B------:R0:W-:Y:S05]  /*4380*/  @P0 STG.E desc[UR52][R6.64+0x104], R57 ;  /* 0x0001043906000986 */ /* 0x0001ea000c101934 */
[----:B------:R-:W-:Y:S05]  /*4390*/  @!P1 BRA `(.L_x_102) ;  /* 0x0000000000049947 */ /* 0x000fea0003800000 */
[----:B------:R0:W5:Y:S02]  /*43a0*/  LDG.E.LTC128B R104, desc[UR52][R4.64+0x100] ;  /* 0x0001003404687981 */ /* 0x000164000c1e1920 */
.L_x_102:
[----:B------:R-:W-:Y:S05]  /*43b0*/  BSYNC B1 ;  /* 0x0000000000017941 */ /* 0x000fea0003800000 */
.L_x_101:
        /* <DEDUP_REMOVED lines=8> */
.L_x_104:
[----:B------:R-:W-:Y:S05]  /*4440*/  BSYNC B1 ;  /* 0x0000000000017941 */ /* 0x000fea0003800000 */
.L_x_103:
        /* <DEDUP_REMOVED lines=8> */
.L_x_106:
[----:B------:R-:W-:Y:S05]  /*44d0*/  BSYNC B1 ;  /* 0x0000000000017941 */ /* 0x000fea0003800000 */
.L_x_105:
[----:B0----5:R-:W-:Y:S01]  /*44e0*/  FMUL R11, R104, R89 ;  /* 0x00000059680b7220 */ /* 0x021fe20000400000 */
[----:B------:R-:W-:Y:S01]  /*44f0*/  ISETP.GT.AND P2, PT, R0, RZ, P1 ;  /* 0x000000ff0000720c */ /* 0x000fe20000f44270 */
[----:B------:R-:W-:Y:S02]  /*4500*/  BSSY B1, `(.L_x_107) ;  /* 0x0000005000017945 */ /* 0x000fe40003800000 */
[----:B------:R-:W-:-:S05]  /*4510*/  FFMA R11, R60, R88, R11 ;  /* 0x000000583c0b7223 */ /* 0x000fca000000000b */
[----:B------:R0:W-:Y:S05]  /*4520*/  @P3 STG.E desc[UR52][R6.64+0x120], R11 ;  /* 0x0001200b06003986 */ /* 0x0001ea000c101934 */
[----:B------:R-:W-:Y:S05]  /*4530*/  @!P2 BRA `(.L_x_108) ;  /* 0x000000000004a947 */ /* 0x000fea0003800000 */
[----:B------:R0:W5:Y:S02]  /*4540*/  LDG.E.LTC128B R104, desc[UR52][R2.64+0x124] ;  /* 0x0001243402687981 */ /* 0x000164000c1e1920 */
.L_x_108:
[----:B------:R-:W-:Y:S05]  /*4550*/  BSYNC B1 ;  /* 0x0000000000017941 */ /* 0x000fea0003800000 */
.L_x_107:
[----:B-----5:R-:W-:Y:S01]  /*4560*/  FMUL R10, R104, R89 ;  /* 0x00000059680a7220 */ /* 0x020fe20000400000 */
[----:B------:R-:W-:Y:S01]  /*4570*/  ISETP.GT.AND P0, PT, R0, 0x8, P0 ;  /* 0x000000080000780c */ /* 0x000fe20000704270 */
[----:B------:R-:W-:Y:S02]  /*4580*/  BSSY B1, `(.L_x_109) ;  /* 0x0000005000017945 */ /* 0x000fe40003800000 */
[----:B------:R-:W-:-:S05]  /*4590*/  FFMA R61, R61, R88, R10 ;  /* 0x000000583d3d7223 */ /* 0x000fca000000000a */
[----:B------:R0:W-:Y:S05]  /*45a0*/  @P2 STG.E desc[UR52][R6.64+0x124], R61 ;  /* 0x0001243d06002986 */ /* 0x0001ea000c101934 */
[----:B------:R-:W-:Y:S05]  /*45b0*/  @!P0 BRA `(.L_x_110) ;  /* 0x0000000000048947 */ /* 0x000fea0003800000 */
[----:B------:R0:W5:Y:S02]  /*45c0*/  LDG.E.LTC128B R104, desc[UR52][R4.64+0x120] ;  /* 0x0001203404687981 */ /* 0x000164000c1e1920 */
.L_x_110:
[----:B------:R-:W-:Y:S05]  /*45d0*/  BSYNC B1 ;  /* 0x0000000000017941 */ /* 0x000fea0003800000 */
.L_x_109:
        /* <DEDUP_REMOVED lines=8> */
.L_x_112:
[----:B------:R-:W-:Y:S05]  /*4660*/  BSYNC B1 ;  /* 0x0000000000017941 */ /* 0x000fea0003800000 */
.L_x_111:
        /* <DEDUP_REMOVED lines=8> */
.L_x_114:
[----:B------:R-:W-:Y:S05]  /*46f0*/  BSYNC B1 ;  /* 0x0000000000017941 */ /* 0x000fea0003800000 */
.L_x_113:
[----:B0----5:R-:W-:Y:S01]  /*4700*/  FMUL R11, R104, R89 ;  /* 0x00000059680b7220 */ /* 0x021fe20000400000 */
[----:B------:R-:W-:Y:S01]  /*4710*/  ISETP.GT.AND P1, PT, R0, RZ, P0 ;  /* 0x000000ff0000720c */ /* 0x000fe20000724270 */
[----:B------:R-:W-:Y:S02]  /*4720*/  BSSY B1, `(.L_x_115) ;  /* 0x0000005000017945 */ /* 0x000fe40003800000 */
[----:B------:R-:W-:-:S05]  /*4730*/  FFMA R11, R64, R88, R11 ;  /* 0x00000058400b7223 */ /* 0x000fca000000000b */
[----:B------:R0:W-:Y:S05]  /*4740*/  @P3 STG.E desc[UR52][R6.64+0x140], R11 ;  /* 0x0001400b06003986 */ /* 0x0001ea000c101934 */
[----:B------:R-:W-:Y:S05]  /*4750*/  @!P1 BRA `(.L_x_116) ;  /* 0x0000000000049947 */ /* 0x000fea0003800000 */
[----:B------:R0:W5:Y:S02]  /*4760*/  LDG.E.LTC128B R104, desc[UR52][R2.64+0x144] ;  /* 0x0001443402687981 */ /* 0x000164000c1e1920 */
.L_x_116:
[----:B------:R-:W-:Y:S05]  /*4770*/  BSYNC B1 ;  /* 0x0000000000017941 */ /* 0x000fea0003800000 */
.L_x_115:
[----:B-----5:R-:W-:Y:S01]  /*4780*/  FMUL R10, R104, R89 ;  /* 0x00000059680a7220 */ /* 0x020fe20000400000 */
[----:B------:R-:W-:Y:S01]  /*4790*/  ISETP.GT.AND P2, PT, R0, 0x8, P2 ;  /* 0x000000080000780c */ /* 0x000fe20001744270 */
[----:B------:R-:W-:Y:S02]  /*47a0*/  BSSY B1, `(.L_x_117) ;  /* 0x0000005000017945 */ /* 0x000fe40003800000 */
[----:B------:R-:W-:-:S05]  /*47b0*/  FFMA R65, R65, R88, R10 ;  /* 0x0000005841417223 */ /* 0x000fca000000000a */
[----:B------:R0:W-:Y:S05]  /*47c0*/  @P1 STG.E desc[UR52][R6.64+0x144], R65 ;  /* 0x0001444106001986 */ /* 0x0001ea000c101934 */
[----:B------:R-:W-:Y:S05]  /*47d0*/  @!P2 BRA `(.L_x_118) ;  /* 0x000000000004a947 */ /* 0x000fea0003800000 */
[----:B------:R0:W5:Y:S02]  /*47e0*/  LDG.E.LTC128B R104, desc[UR52][R4.64+0x140] ;  /* 0x0001403404687981 */ /* 0x000164000c1e1920 */
.L_x_118:
[----:B------:R-:W-:Y:S05]  /*47f0*/  BSYNC B1 ;  /* 0x0000000000017941 */ /* 0x000fea0003800000 */
.L_x_117:
        /* <DEDUP_REMOVED lines=8> */
.L_x_120:
[----:B------:R-:W-:Y:S05]  /*4880*/  BSYNC B1 ;  /* 0x0000000000017941 */ /* 0x000fea0003800000 */
.L_x_119:
        /* <DEDUP_REMOVED lines=8> */
.L_x_122:
[----:B------:R-:W-:Y:S05]  /*4910*/  BSYNC B1 ;  /* 0x0000000000017941 */ /* 0x000fea0003800000 */
.L_x_121:
[----:B0----5:R-:W-:Y:S01]  /*4920*/  FMUL R11, R104, R89 ;  /* 0x00000059680b7220 */ /* 0x021fe20000400000 */
[----:B------:R-:W-:Y:S01]  /*4930*/  ISETP.GT.AND P0, PT, R0, RZ, P2 ;  /* 0x000000ff0000720c */ /* 0x000fe20001704270 */
[----:B------:R-:W-:Y:S02]  /*4940*/  BSSY B1, `(.L_x_123) ;  /* 0x0000005000017945 */ /* 0x000fe40003800000 */
[----:B------:R-:W-:-:S05]  /*4950*/  FFMA R11, R68, R88, R11 ;  /* 0x00000058440b7223 */ /* 0x000fca000000000b */
[----:B------:R0:W-:Y:S05]  /*4960*/  @P3 STG.E desc[UR52][R6.64+0x160], R11 ;  /* 0x0001600b06003986 */ /* 0x0001ea000c101934 */
[----:B------:R-:W-:Y:S05]  /*4970*/  @!P0 BRA `(.L_x_124) ;  /* 0x0000000000048947 */ /* 0x000fea0003800000 */
[----:B------:R0:W5:Y:S02]  /*4980*/  LDG.E.LTC128B R104, desc[UR52][R2.64+0x164] ;  /* 0x0001643402687981 */ /* 0x000164000c1e1920 */
.L_x_124:
[----:B------:R-:W-:Y:S05]  /*4990*/  BSYNC B1 ;  /* 0x0000000000017941 */ /* 0x000fea0003800000 */
.L_x_123:
[----:B-----5:R-:W-:Y:S01]  /*49a0*/  FMUL R10, R104, R89 ;  /* 0x00000059680a7220 */ /* 0x020fe20000400000 */
[----:B------:R-:W-:Y:S01]  /*49b0*/  ISETP.GT.AND P1, PT, R0, 0x8, P1 ;  /* 0x000000080000780c */ /* 0x000fe20000f24270 */
[----:B------:R-:W-:Y:S02]  /*49c0*/  BSSY B1, `(.L_x_125) ;  /* 0x0000005000017945 */ /* 0x000fe40003800000 */
[----:B------:R-:W-:-:S05]  /*49d0*/  FFMA R69, R69, R88, R10 ;  /* 0x0000005845457223 */ /* 0x000fca000000000a */
[----:B------:R0:W-:Y:S05]  /*49e0*/  @P0 STG.E desc[UR52][R6.64+0x164], R69 ;  /* 0x0001644506000986 */ /* 0x0001ea000c101934 */
[----:B------:R-:W-:Y:S05]  /*49f0*/  @!P1 BRA `(.L_x_126) ;  /* 0x0000000000049947 */ /* 0x000fea0003800000 */
[----:B------:R0:W5:Y:S02]  /*4a00*/  LDG.E.LTC128B R104, desc[UR52][R4.64+0x160] ;  /* 0x0001603404687981 */ /* 0x000164000c1e1920 */
.L_x_126:
[----:B------:R-:W-:Y:S05]  /*4a10*/  BSYNC B1 ;  /* 0x0000000000017941 */ /* 0x000fea0003800000 */
.L_x_125:
        /* <DEDUP_REMOVED lines=8> */
.L_x_128:
[----:B------:R-:W-:Y:S05]  /*4aa0*/  BSYNC B1 ;  /* 0x0000000000017941 */ /* 0x000fea0003800000 */
.L_x_127:
        /* <DEDUP_REMOVED lines=8> */
.L_x_130:
[----:B------:R-:W-:Y:S05]  /*4b30*/  BSYNC B1 ;  /* 0x0000000000017941 */ /* 0x000fea0003800000 */
.L_x_129:
[----:B0----5:R-:W-:Y:S01]  /*4b40*/  FMUL R11, R104, R89 ;  /* 0x00000059680b7220 */ /* 0x021fe20000400000 */
[----:B------:R-:W-:Y:S01]  /*4b50*/  ISETP.GT.AND P2, PT, R0, RZ, P1 ;  /* 0x000000ff0000720c */ /* 0x000fe20000f44270 */
[----:B------:R-:W-:Y:S02]  /*4b60*/  BSSY B1, `(.L_x_131) ;  /* 0x0000005000017945 */ /* 0x000fe40003800000 */
[----:B------:R-:W-:-:S05]  /*4b70*/  FFMA R11, R72, R88, R11 ;  /* 0x00000058480b7223 */ /* 0x000fca000000000b */
[----:B------:R0:W-:Y:S05]  /*4b80*/  @P3 STG.E desc[UR52][R6.64+0x180], R11 ;  /* 0x0001800b06003986 */ /* 0x0001ea000c101934 */
[----:B------:R-:W-:Y:S05]  /*4b90*/  @!P2 BRA `(.L_x_132) ;  /* 0x000000000004a947 */ /* 0x000fea0003800000 */
[----:B------:R0:W5:Y:S02]  /*4ba0*/  LDG.E.LTC128B R104, desc[UR52][R2.64+0x184] ;  /* 0x0001843402687981 */ /* 0x000164000c1e1920 */
.L_x_132:
[----:B------:R-:W-:Y:S05]  /*4bb0*/  BSYNC B1 ;  /* 0x0000000000017941 */ /* 0x000fea0003800000 */
.L_x_131:
[----:B-----5:R-:W-:Y:S01]  /*4bc0*/  FMUL R10, R104, R89 ;  /* 0x00000059680a7220 */ /* 0x020fe20000400000 */
[----:B------:R-:W-:Y:S01]  /*4bd0*/  ISETP.GT.AND P0, PT, R0, 0x8, P0 ;  /* 0x000000080000780c */ /* 0x000fe20000704270 */
[----:B------:R-:W-:Y:S02]  /*4be0*/  BSSY B1, `(.L_x_133) ;  /* 0x0000005000017945 */ /* 0x000fe40003800000 */
[----:B------:R-:W-:-:S05]  /*4bf0*/  FFMA R73, R73, R88, R10 ;  /* 0x0000005849497223 */ /* 0x000fca000000000a */
[----:B------:R0:W-:Y:S05]  /*4c00*/  @P2 STG.E desc[UR52][R6.64+0x184], R73 ;  /* 0x0001844906002986 */ /* 0x0001ea000c101934 */
[----:B------:R-:W-:Y:S05]  /*4c10*/  @!P0 BRA `(.L_x_134) ;  /* 0x0000000000048947 */ /* 0x000fea0003800000 */
[----:B------:R0:W5:Y:S02]  /*4c20*/  LDG.E.LTC128B R104, desc[UR52][R4.64+0x180] ;  /* 0x0001803404687981 */ /* 0x000164000c1e1920 */
.L_x_134:
[----:B------:R-:W-:Y:S05]  /*4c30*/  BSYNC B1 ;  /* 0x0000000000017941 */ /* 0x000fea0003800000 */
.L_x_133:
        /* <DEDUP_REMOVED lines=8> */
.L_x_136:
[----:B------:R-:W-:Y:S05]  /*4cc0*/  BSYNC B1 ;  /* 0x0000000000017941 */ /* 0x000fea0003800000 */
.L_x_135:
        /* <DEDUP_REMOVED lines=8> */
.L_x_138:
[----:B------:R-:W-:Y:S05]  /*4d50*/  BSYNC B1 ;  /* 0x0000000000017941 */ /* 0x000fea0003800000 */
.L_x_137:
[----:B0----5:R-:W-:Y:S01]  /*4d60*/  FMUL R11, R104, R89 ;  /* 0x00000059680b7220 */ /* 0x021fe20000400000 */
[----:B------:R-:W-:Y:S01]  /*4d70*/  ISETP.GT.AND P1, PT, R0, RZ, P0 ;  /* 0x000000ff0000720c */ /* 0x000fe20000724270 */
[----:B------:R-:W-:Y:S02]  /*4d80*/  BSSY B1, `(.L_x_139) ;  /* 0x0000005000017945 */ /* 0x000fe40003800000 */
[----:B------:R-:W-:-:S05]  /*4d90*/  FFMA R11, R76, R88, R11 ;  /* 0x000000584c0b7223 */ /* 0x000fca000000000b */
[----:B------:R0:W-:Y:S05]  /*4da0*/  @P3 STG.E desc[UR52][R6.64+0x1a0], R11 ;  /* 0x0001a00b06003986 */ /* 0x0001ea000c101934 */
[----:B------:R-:W-:Y:S05]  /*4db0*/  @!P1 BRA `(.L_x_140) ;  /* 0x0000000000049947 */ /* 0x000fea0003800000 */
[----:B------:R0:W5:Y:S02]  /*4dc0*/  LDG.E.LTC128B R104, desc[UR52][R2.64+0x1a4] ;  /* 0x0001a43402687981 */ /* 0x000164000c1e1920 */
.L_x_140:
[----:B------:R-:W-:Y:S05]  /*4dd0*/  BSYNC B1 ;  /* 0x0000000000017941 */ /* 0x000fea0003800000 */
.L_x_139:
[----:B-----5:R-:W-:Y:S01]  /*4de0*/  FMUL R10, R104, R89 ;  /* 0x00000059680a7220 */ /* 0x020fe20000400000 */
[----:B------:R-:W-:Y:S01]  /*4df0*/  ISETP.GT.AND P2, PT, R0, 0x8, P2 ;  /* 0x000000080000780c */ /* 0x000fe20001744270 */
[----:B------:R-:W-:Y:S02]  /*4e00*/  BSSY B1, `(.L_x_141) ;  /* 0x0000005000017945 */ /* 0x000fe40003800000 */
[----:B------:R-:W-:-:S05]  /*4e10*/  FFMA R77, R77, R88, R10 ;  /* 0x000000584d4d7223 */ /* 0x000fca000000000a */
[----:B------:R0:W-:Y:S05]  /*4e20*/  @P1 STG.E desc[UR52][R6.64+0x1a4], R77 ;  /* 0x0001a44d06001986 */ /* 0x0001ea000c101934 */
[----:B------:R-:W-:Y:S05]  /*4e30*/  @!P2 BRA `(.L_x_142) ;  /* 0x000000000004a947 */ /* 0x000fea0003800000 */
[----:B------:R0:W5:Y:S02]  /*4e40*/  LDG.E.LTC128B R104, desc[UR52][R4.64+0x1a0] ;  /* 0x0001a03404687981 */ /* 0x000164000c1e1920 */
.L_x_142:
[----:B------:R-:W-:Y:S05]  /*4e50*/  BSYNC B1 ;  /* 0x0000000000017941 */ /* 0x000fea0003800000 */
.L_x_141:
        /* <DEDUP_REMOVED lines=8> */
.L_x_144:
[----:B------:R-:W-:Y:S05]  /*4ee0*/  BSYNC B1 ;  /* 0x0000000000017941 */ /* 0x000fea0003800000 */
.L_x_143:
        /* <DEDUP_REMOVED lines=8> */
.L_x_146:
[----:B------:R-:W-:Y:S05]  /*4f70*/  BSYNC B1 ;  /* 0x0000000000017941 */ /* 0x000fea0003800000 */
.L_x_145:
[----:B0----5:R-:W-:Y:S01]  /*4f80*/  FMUL R11, R104, R89 ;  /* 0x00000059680b7220 */ /* 0x021fe20000400000 */
[----:B------:R-:W-:Y:S01]  /*4f90*/  ISETP.GT.AND P0, PT, R0, RZ, P2 ;  /* 0x000000ff0000720c */ /* 0x000fe20001704270 */
[----:B------:R-:W-:Y:S02]  /*4fa0*/  BSSY B1, `(.L_x_147) ;  /* 0x0000005000017945 */ /* 0x000fe40003800000 */
[----:B------:R-:W-:-:S05]  /*4fb0*/  FFMA R11, R80, R88, R11 ;  /* 0x00000058500b7223 */ /* 0x000fca000000000b */
[----:B------:R0:W-:Y:S05]  /*4fc0*/  @P3 STG.E desc[UR52][R6.64+0x1c0], R11 ;  /* 0x0001c00b06003986 */ /* 0x0001ea000c101934 */
[----:B------:R-:W-:Y:S05]  /*4fd0*/  @!P0 BRA `(.L_x_148) ;  /* 0x0000000000048947 */ /* 0x000fea0003800000 */
[----:B------:R0:W5:Y:S02]  /*4fe0*/  LDG.E.LTC128B R104, desc[UR52][R2.64+0x1c4] ;  /* 0x0001c43402687981 */ /* 0x000164000c1e1920 */
.L_x_148:
[----:B------:R-:W-:Y:S05]  /*4ff0*/  BSYNC B1 ;  /* 0x0000000000017941 */ /* 0x000fea0003800000 */
.L_x_147:
[----:B-----5:R-:W-:Y:S01]  /*5000*/  FMUL R10, R104, R89 ;  /* 0x00000059680a7220 */ /* 0x020fe20000400000 */
[----:B------:R-:W-:Y:S01]  /*5010*/  ISETP.GT.AND P1, PT, R0, 0x8, P1 ;  /* 0x000000080000780c */ /* 0x000fe20000f24270 */
[----:B------:R-:W-:Y:S02]  /*5020*/  BSSY B1, `(.L_x_149) ;  /* 0x0000005000017945 */ /* 0x000fe40003800000 */
[----:B------:R-:W-:-:S05]  /*5030*/  FFMA R81, R81, R88, R10 ;  /* 0x0000005851517223 */ /* 0x000fca000000000a */
[----:B------:R0:W-:Y:S05]  /*5040*/  @P0 STG.E desc[UR52][R6.64+0x1c4], R81 ;  /* 0x0001c45106000986 */ /* 0x0001ea000c101934 */
[----:B------:R-:W-:Y:S05]  /*5050*/  @!P1 BRA `(.L_x_150) ;  /* 0x0000000000049947 */ /* 0x000fea0003800000 */
[----:B------:R0:W5:Y:S02]  /*5060*/  LDG.E.LTC128B R104, desc[UR52][R4.64+0x1c0] ;  /* 0x0001c03404687981 */ /* 0x000164000c1e1920 */
.L_x_150:
[----:B------:R-:W-:Y:S05]  /*5070*/  BSYNC B1 ;  /* 0x0000000000017941 */ /* 0x000fea0003800000 */
.L_x_149:
        /* <DEDUP_REMOVED lines=8> */
.L_x_152:
[----:B------:R-:W-:Y:S05]  /*5100*/  BSYNC B1 ;  /* 0x0000000000017941 */ /* 0x000fea0003800000 */
.L_x_151:
        /* <DEDUP_REMOVED lines=8> */
.L_x_154:
[----:B------:R-:W-:Y:S05]  /*5190*/  BSYNC B1 ;  /* 0x0000000000017941 */ /* 0x000fea0003800000 */
.L_x_153:
[----:B0----5:R-:W-:Y:S01]  /*51a0*/  FMUL R11, R104, R89 ;  /* 0x00000059680b7220 */ /* 0x021fe20000400000 */
[----:B------:R-:W-:Y:S01]  /*51b0*/  ISETP.GT.AND P2, PT, R0, RZ, P1 ;  /* 0x000000ff0000720c */ /* 0x000fe20000f44270 */
[----:B------:R-:W-:Y:S02]  /*51c0*/  BSSY B1, `(.L_x_155) ;  /* 0x0000005000017945 */ /* 0x000fe40003800000 */
[----:B------:R-:W-:-:S05]  /*51d0*/  FFMA R11, R84, R88, R11 ;  /* 0x00000058540b7223 */ /* 0x000fca000000000b */
[----:B------:R0:W-:Y:S05]  /*51e0*/  @P3 STG.E desc[UR52][R6.64+0x1e0], R11 ;  /* 0x0001e00b06003986 */ /* 0x0001ea000c101934 */
[----:B------:R-:W-:Y:S05]  /*51f0*/  @!P2 BRA `(.L_x_156) ;  /* 0x000000000004a947 */ /* 0x000fea0003800000 */
[----:B------:R0:W5:Y:S02]  /*5200*/  LDG.E.LTC128B R104, desc[UR52][R2.64+0x1e4] ;  /* 0x0001e43402687981 */ /* 0x000164000c1e1920 */
.L_x_156:
[----:B------:R-:W-:Y:S05]  /*5210*/  BSYNC B1 ;  /* 0x0000000000017941 */ /* 0x000fea0003800000 */
.L_x_155:
[----:B01--45:R-:W-:Y:S01]  /*5220*/  FMUL R2, R104, R89 ;  /* 0x0000005968027220 */ /* 0x033fe20000400000 */
[----:B------:R-:W-:Y:S01]  /*5230*/  ISETP.GT.AND P0, PT, R0, 0x8, P0 ;  /* 0x000000080000780c */ /* 0x000fe20000704270 */
[----:B------:R-:W-:Y:S02]  /*5240*/  BSSY B1, `(.L_x_157) ;  /* 0x0000005000017945 */ /* 0x000fe40003800000 */
[----:B------:R-:W-:-:S05]  /*5250*/  FFMA R85, R85, R88, R2 ;  /* 0x0000005855557223 */ /* 0x000fca0000000002 */
[----:B------:R0:W-:Y:S05]  /*5260*/  @P2 STG.E desc[UR52][R6.64+0x1e4], R85 ;  /* 0x0001e45506002986 */ /* 0x0001ea000c101934 */
[----:B------:R-:W-:Y:S05]  /*5270*/  @!P0 BRA `(.L_x_158) ;  /* 0x0000000000048947 */ /* 0x000fea0003800000 */
[----:B------:R1:W5:Y:S02]  /*5280*/  LDG.E.LTC128B R104, desc[UR52][R4.64+0x1e0] ;  /* 0x0001e03404687981 */ /* 0x000364000c1e1920 */
.L_x_158:
[----:B------:R-:W-:Y:S05]  /*5290*/  BSYNC B1 ;  /* 0x0000000000017941 */ /* 0x000fea0003800000 */
.L_x_157:
[----:B-----5:R-:W-:Y:S01]  /*52a0*/  FMUL R3, R104, R89 ;  /* 0x0000005968037220 */ /* 0x020fe20000400000 */
[----:B------:R-:W-:Y:S01]  /*52b0*/  @P0 IMAD.MOV.U32 R2, RZ, RZ, R8 ;  /* 0x000000ffff020224 */ /* 0x000fe200078e0008 */
[----:B------:R-:W-:Y:S01]  /*52c0*/  ISETP.GT.AND P1, PT, R0, 0x8, P1 ;  /* 0x000000080000780c */ /* 0x000fe20000f24270 */
[----:B------:R-:W-:Y:S01]  /*52d0*/  BSSY B1, `(.L_x_159) ;  /* 0x0000006000017945 */ /* 0x000fe20003800000 */
[----:B0-2---:R-:W-:Y:S01]  /*52e0*/  FFMA R7, R86, R88, R3 ;  /* 0x0000005856077223 */ /* 0x005fe20000000003 */
[----:B------:R-:W-:-:S05]  /*52f0*/  @P0 IMAD.MOV.U32 R3, RZ, RZ, R9 ;  /* 0x000000ffff030224 */ /* 0x000fca00078e0009 */
[----:B------:R0:W-:Y:S05]  /*5300*/  @P0 STG.E desc[UR52][R2.64+0x1e0], R7 ;  /* 0x0001e00702000986 */ /* 0x0001ea000c101934 */
[----:B------:R-:W-:Y:S05]  /*5310*/  @!P1 BRA `(.L_x_160) ;  /* 0x0000000000049947 */ /* 0x000fea0003800000 */
[----:B------:R2:W5:Y:S02]  /*5320*/  LDG.E.LTC128B R104, desc[UR52][R4.64+0x1e4] ;  /* 0x0001e43404687981 */ /* 0x000564000c1e1920 */
.L_x_160:
[----:B------:R-:W-:Y:S05]  /*5330*/  BSYNC B1 ;  /* 0x0000000000017941 */ /* 0x000fea0003800000 */
.L_x_159:
[----:B-----5:R-:W-:-:S04]  /*5340*/  FMUL R104, R104, R89 ;  /* 0x0000005968687220 */ /* 0x020fc80000400000 */
[----:B------:R-:W-:Y:S01]  /*5350*/  FFMA R87, R87, R88, R104 ;  /* 0x0000005857577223 */ /* 0x000fe20000000068 */
[----:B------:R-:W-:Y:S06]  /*5360*/  @!P1 BRA `(.L_x_161) ;  /* 0x0000000c00a09947 */ /* 0x000fec0003800000 */
[----:B------:R4:W-:Y:S01]  /*5370*/  STG.E desc[UR52][R8.64+0x1e4], R87 ;  /* 0x0001e45708007986 */ /* 0x0009e2000c101934 */
[----:B------:R-:W-:Y:S05]  /*5380*/  BRA `(.L_x_161) ;  /* 0x0000000c00987947 */ /* 0x000fea0003800000 */
.L_x_36:
[----:B------:R-:W-:Y:S01]  /*5390*/  ULDC.64 UR4, c[0x0][0x5c0] ;  /* 0x0001700000047ab9 */ /* 0x000fe20000000a00 */
[----:B------:R-:W-:Y:S01]  /*53a0*/  ISETP.GT.AND P5, PT, R18, 0x1, PT ;  /* 0x000000011200780c */ /* 0x000fe20003fa4270 */
[-C--:B------:R-:W-:Y:S01]  /*53b0*/  FMUL R25, R25, R88.reuse ;  /* 0x0000005819197220 */ /* 0x080fe20000400000 */
[----:B------:R-:W-:Y:S01]  /*53c0*/  LEA R2, P1, R102, UR4, 0x2 ;  /* 0x0000000466027c11 */ /* 0x000fe2000f8210ff */
[-C--:B------:R-:W-:Y:S01]  /*53d0*/  FMUL R9, R26, R88.reuse ;  /* 0x000000581a097220 */ /* 0x080fe20000400000 */
[----:B------:R-:W-:Y:S01]  /*53e0*/  ISETP.GT.AND P3, PT, R0, RZ, P5 ;  /* 0x000000ff0000720c */ /* 0x000fe20002f64270 */
[-C--:B------:R-:W-:Y:S01]  /*53f0*/  FMUL R27, R27, R88.reuse ;  /* 0x000000581b1b7220 */ /* 0x080fe20000400000 */
[----:B------:R-:W-:Y:S01]  /*5400*/  LEA.HI.X R3, R102, UR5, R7, 0x2, P1 ;  /* 0x0000000566037c11 */ /* 0x000fe200088f1407 */
[-C--:B------:R-:W-:Y:S01]  /*5410*/  FMUL R7, R24, R88.reuse ;  /* 0x0000005818077220 */ /* 0x080fe20000400000 */
[C---:B------:R-:W-:Y:S01]  /*5420*/  ISETP.GT.AND P0, PT, R0.reuse, 0x8, P0 ;  /* 0x000000080000780c */ /* 0x040fe20000704270 */
[-C--:B------:R-:W-:Y:S01]  /*5430*/  FMUL R29, R29, R88.reuse ;  /* 0x000000581d1d7220 */ /* 0x080fe20000400000 */
[----:B------:R-:W-:Y:S01]  /*5440*/  ISETP.GT.AND P5, PT, R0, 0x8, P5 ;  /* 0x000000080000780c */ /* 0x000fe20002fa4270 */
[-C--:B------:R-:W-:Y:S01]  /*5450*/  FMUL R11, R30, R88.reuse ;  /* 0x000000581e0b7220 */ /* 0x080fe20000400000 */
[----:B------:R0:W-:Y:S01]  /*5460*/  @P2 STG.E desc[UR52][R2.64], R7 ;  /* 0x0000000702002986 */ /* 0x0001e2000c101934 */
[C---:B------:R-:W-:Y:S01]  /*5470*/  ISETP.GT.AND P2, PT, R18.reuse, 0x8, PT ;  /* 0x000000081200780c */ /* 0x040fe20003f44270 */
[-C--:B------:R-:W-:Y:S01]  /*5480*/  FMUL R31, R31, R88.reuse ;  /* 0x000000581f1f7220 */ /* 0x080fe20000400000 */
[----:B------:R-:W-:Y:S01]  /*5490*/  SHF.L.U64.HI R5, R95, 0x2, R94 ;  /* 0x000000025f057819 */ /* 0x000fe2000001025e */
[----:B------:R-:W-:Y:S01]  /*54a0*/  FMUL R33, R33, R88 ;  /* 0x0000005821217220 */ /* 0x000fe20000400000 */
[----:B------:R-:W-:Y:S01]  /*54b0*/  LEA R4, P6, R95, R2, 0x2 ;  /* 0x000000025f047211 */ /* 0x000fe200078c10ff */
[----:B------:R-:W-:Y:S01]  /*54c0*/  @P3 STG.E desc[UR52][R2.64+0x4], R25 ;  /* 0x0000041902003986 */ /* 0x000fe2000c101934 */
[----:B------:R-:W-:Y:S01]  /*54d0*/  ISETP.GT.AND P1, PT, R18, 0x9, PT ;  /* 0x000000091200780c */ /* 0x000fe20003f24270 */
[-C--:B------:R-:W-:Y:S01]  /*54e0*/  FMUL R35, R35, R88.reuse ;  /* 0x0000005823237220 */ /* 0x080fe20000400000 */
[C---:B------:R-:W-:Y:S01]  /*54f0*/  ISETP.GT.AND P4, PT, R0.reuse, RZ, P2 ;  /* 0x000000ff0000720c */ /* 0x040fe20001784270 */
[----:B------:R-:W-:Y:S01]  /*5500*/  IMAD.X R5, R5, 0x1, R3, P6 ;  /* 0x0000000105057824 */ /* 0x000fe200030e0603 */
[----:B------:R-:W-:Y:S01]  /*5510*/  ISETP.GT.AND P3, PT, R0, RZ, P1 ;  /* 0x000000ff0000720c */ /* 0x000fe20000f64270 */
[-C--:B0-----:R-:W-:Y:S01]  /*5520*/  FMUL R7, R28, R88.reuse ;  /* 0x000000581c077220 */ /* 0x081fe20000400000 */
[C---:B------:R-:W-:Y:S01]  /*5530*/  ISETP.GT.AND P2, PT, R0.reuse, 0x8, P2 ;  /* 0x000000080000780c */ /* 0x040fe20001744270 */
[-C--:B------:R-:W-:Y:S01]  /*5540*/  FMUL R37, R37, R88.reuse ;  /* 0x0000005825257220 */ /* 0x080fe20000400000 */
[----:B------:R-:W-:Y:S01]  /*5550*/  ISETP.GT.AND P1, PT, R0, 0x8, P1 ;  /* 0x000000080000780c */ /* 0x000fe20000f24270 */
[----:B------:R0:W-:Y:S01]  /*5560*/  @P0 STG.E desc[UR52][R4.64], R9 ;  /* 0x0000000904000986 */ /* 0x0001e2000c101934 */
[C---:B------:R-:W-:Y:S01]  /*5570*/  ISETP.GT.AND P0, PT, R18.reuse, 0x10, PT ;  /* 0x000000101200780c */ /* 0x040fe20003f04270 */
[-C--:B------:R-:W-:Y:S01]  /*5580*/  FMUL R39, R39, R88.reuse ;  /* 0x0000005827277220 */ /* 0x080fe20000400000 */
[-C--:B------:R-:W-:Y:S01]  /*5590*/  FMUL R41, R41, R88.reuse ;  /* 0x0000005829297220 */ /* 0x080fe20000400000 */
[----:B------:R-:W-:Y:S01]  /*55a0*/  @P5 STG.E desc[UR52][R4.64+0x4], R27 ;  /* 0x0000041b04005986 */ /* 0x000fe2000c101934 */
[----:B------:R-:W-:Y:S01]  /*55b0*/  ISETP.GT.AND P5, PT, R18, 0x11, PT ;  /* 0x000000111200780c */ /* 0x000fe20003fa4270 */
[-C--:B------:R-:W-:Y:S01]  /*55c0*/  FMUL R43, R43, R88.reuse ;  /* 0x000000582b2b7220 */ /* 0x080fe20000400000 */
[-C--:B------:R-:W-:Y:S01]  /*55d0*/  FMUL R45, R45, R88.reuse ;  /* 0x000000582d2d7220 */ /* 0x080fe20000400000 */
[----:B------:R1:W-:Y:S01]  /*55e0*/  @P4 STG.E desc[UR52][R2.64+0x20], R7 ;  /* 0x0000200702004986 */ /* 0x0003e2000c101934 */
[C---:B------:R-:W-:Y:S01]  /*55f0*/  ISETP.GT.AND P4, PT, R0.reuse, RZ, P0 ;  /* 0x000000ff0000720c */ /* 0x040fe20000784270 */
[-C--:B------:R-:W-:Y:S01]  /*5600*/  FMUL R47, R47, R88.reuse ;  /* 0x000000582f2f7220 */ /* 0x080fe20000400000 */
[-C--:B------:R-:W-:Y:S01]  /*5610*/  FMUL R49, R49, R88.reuse ;  /* 0x0000005831317220 */ /* 0x080fe20000400000 */
[----:B------:R-:W-:Y:S01]  /*5620*/  @P3 STG.E desc[UR52][R2.64+0x24], R29 ;  /* 0x0000241d02003986 */ /* 0x000fe2000c101934 */
[----:B------:R-:W-:Y:S01]  /*5630*/  ISETP.GT.AND P3, PT, R0, RZ, P5 ;  /* 0x000000ff0000720c */ /* 0x000fe20002f64270 */
[-C--:B0-----:R-:W-:Y:S01]  /*5640*/  FMUL R9, R32, R88.reuse ;  /* 0x0000005820097220 */ /* 0x081fe20000400000 */
[-C--:B------:R-:W-:Y:S01]  /*5650*/  FMUL R51, R51, R88.reuse ;  /* 0x0000005833337220 */ /* 0x080fe20000400000 */
[----:B------:R0:W-:Y:S01]  /*5660*/  @P2 STG.E desc[UR52][R4.64+0x20], R11 ;  /* 0x0000200b04002986 */ /* 0x0001e2000c101934 */
[----:B------:R-:W-:Y:S01]  /*5670*/  ISETP.GT.AND P2, PT, R0, 0x8, P5 ;  /* 0x000000080000780c */ /* 0x000fe20002f44270 */
[-C--:B------:R-:W-:Y:S01]  /*5680*/  FMUL R53, R53, R88.reuse ;  /* 0x0000005835357220 */ /* 0x080fe20000400000 */
[----:B------:R-:W-:Y:S01]  /*5690*/  ISETP.GT.AND P5, PT, R18, 0x18, PT ;  /* 0x000000181200780c */ /* 0x000fe20003fa4270 */
[----:B------:R-:W-:Y:S01]  /*56a0*/  @P1 STG.E desc[UR52][R4.64+0x24], R31 ;  /* 0x0000241f04001986 */ /* 0x000fe2000c101934 */
[----:B------:R-:W-:Y:S01]  /*56b0*/  ISETP.GT.AND P1, PT, R0, 0x8, P0 ;  /* 0x000000080000780c */ /* 0x000fe20000724270 */
[-C--:B-1----:R-:W-:Y:S01]  /*56c0*/  FMUL R7, R34, R88.reuse ;  /* 0x0000005822077220 */ /* 0x082fe20000400000 */
[----:B------:R-:W-:Y:S01]  /*56d0*/  ISETP.GT.AND P0, PT, R18, 0x19, PT ;  /* 0x000000191200780c */ /* 0x000fe20003f04270 */
[----:B------:R1:W-:Y:S01]  /*56e0*/  @P4 STG.E desc[UR52][R2.64+0x40], R9 ;  /* 0x0000400902004986 */ /* 0x0003e2000c101934 */
[C---:B------:R-:W-:Y:S01]  /*56f0*/  ISETP.GT.AND P4, PT, R0.reuse, RZ, P5 ;  /* 0x000000ff0000720c */ /* 0x040fe20002f84270 */
[-C--:B------:R-:W-:Y:S01]  /*5700*/  FMUL R55, R55, R88.reuse ;  /* 0x0000005837377220 */ /* 0x080fe20000400000 */
[-C--:B------:R-:W-:Y:S01]  /*5710*/  FMUL R57, R57, R88.reuse ;  /* 0x0000005839397220 */ /* 0x080fe20000400000 */
[----:B------:R-:W-:Y:S01]  /*5720*/  @P3 STG.E desc[UR52][R2.64+0x44], R33 ;  /* 0x0000442102003986 */ /* 0x000fe2000c101934 */
[----:B------:R-:W-:Y:S01]  /*5730*/  ISETP.GT.AND P3, PT, R0, RZ, P0 ;  /* 0x000000ff0000720c */ /* 0x000fe20000764270 */
[-C--:B0-----:R-:W-:Y:S01]  /*5740*/  FMUL R11, R38, R88.reuse ;  /* 0x00000058260b7220 */ /* 0x081fe20000400000 */
[----:B------:R-:W-:Y:S01]  /*5750*/  ISETP.GT.AND P0, PT, R0, 0x8, P0 ;  /* 0x000000080000780c */ /* 0x000fe20000704270 */
[-C--:B------:R-:W-:Y:S01]  /*5760*/  FMUL R59, R59, R88.reuse ;  /* 0x000000583b3b7220 */ /* 0x080fe20000400000 */
[-C--:B------:R-:W-:Y:S01]  /*5770*/  FMUL R61, R61, R88.reuse ;  /* 0x000000583d3d7220 */ /* 0x080fe20000400000 */
[----:B------:R0:W-:Y:S01]  /*5780*/  @P1 STG.E desc[UR52][R4.64+0x40], R7 ;  /* 0x0000400704001986 */ /* 0x0001e2000c101934 */
[----:B------:R-:W-:Y:S01]  /*5790*/  ISETP.GT.AND P1, PT, R18, 0x20, PT ;  /* 0x000000201200780c */ /* 0x000fe20003f24270 */
[-C--:B-1----:R-:W-:Y:S01]  /*57a0*/  FMUL R9, R36, R88.reuse ;  /* 0x0000005824097220 */ /* 0x082fe20000400000 */
[-C--:B------:R-:W-:Y:S01]  /*57b0*/  FMUL R63, R63, R88.reuse ;  /* 0x000000583f3f7220 */ /* 0x080fe20000400000 */
[----:B------:R-:W-:Y:S01]  /*57c0*/  @P2 STG.E desc[UR52][R4.64+0x44], R35 ;  /* 0x0000442304002986 */ /* 0x000fe2000c101934 */
[----:B------:R-:W-:Y:S01]  /*57d0*/  ISETP.GT.AND P2, PT, R0, 0x8, P5 ;  /* 0x000000080000780c */ /* 0x000fe20002f44270 */
[-C--:B------:R-:W-:Y:S01]  /*57e0*/  FMUL R65, R65, R88.reuse ;  /* 0x0000005841417220 */ /* 0x080fe20000400000 */
[----:B------:R-:W-:Y:S01]  /*57f0*/  ISETP.GT.AND P5, PT, R18, 0x21, PT ;  /* 0x000000211200780c */ /* 0x000fe20003fa4270 */
[----:B------:R1:W-:Y:S01]  /*5800*/  @P4 STG.E desc[UR52][R2.64+0x60], R9 ;  /* 0x0000600902004986 */ /* 0x0003e2000c101934 */
[C---:B------:R-:W-:Y:S01]  /*5810*/  ISETP.GT.AND P4, PT, R0.reuse, RZ, P1 ;  /* 0x000000ff0000720c */ /* 0x040fe20000f84270 */
[-C--:B------:R-:W-:Y:S01]  /*5820*/  FMUL R67, R67, R88.reuse ;  /* 0x0000005843437220 */ /* 0x080fe20000400000 */
[C---:B------:R-:W-:Y:S01]  /*5830*/  ISETP.GT.AND P1, PT, R0.reuse, 0x8, P1 ;  /* 0x000000080000780c */ /* 0x040fe20000f24270 */
[----:B------:R-:W-:Y:S01]  /*5840*/  @P3 STG.E desc[UR52][R2.64+0x64], R37 ;  /* 0x0000642502003986 */ /* 0x000fe2000c101934 */
[----:B------:R-:W-:Y:S01]  /*5850*/  ISETP.GT.AND P3, PT, R0, RZ, P5 ;  /* 0x000000ff0000720c */ /* 0x000fe20002f64270 */
[-C--:B0-----:R-:W-:Y:S01]  /*5860*/  FMUL R7, R40, R88.reuse ;  /* 0x0000005828077220 */ /* 0x081fe20000400000 */
[-C--:B------:R-:W-:Y:S01]  /*5870*/  FMUL R69, R69, R88.reuse ;  /* 0x0000005845457220 */ /* 0x080fe20000400000 */
[-C--:B------:R-:W-:Y:S01]  /*5880*/  FMUL R71, R71, R88.reuse ;  /* 0x0000005847477220 */ /* 0x080fe20000400000 */
[-C--:B------:R-:W-:Y:S01]  /*5890*/  FMUL R73, R73, R88.reuse ;  /* 0x0000005849497220 */ /* 0x080fe20000400000 */
[----:B------:R0:W-:Y:S01]  /*58a0*/  @P2 STG.E desc[UR52][R4.64+0x60], R11 ;  /* 0x0000600b04002986 */ /* 0x0001e2000c101934 */
[----:B------:R-:W-:Y:S01]  /*58b0*/  ISETP.GT.AND P2, PT, R0, 0x8, P5 ;  /* 0x000000080000780c */ /* 0x000fe20002f44270 */
[-C--:B-1----:R-:W-:Y:S01]  /*58c0*/  FMUL R9, R42, R88.reuse ;  /* 0x000000582a097220 */ /* 0x082fe20000400000 */
[C---:B------:R-:W-:Y:S01]  /*58d0*/  ISETP.GT.AND P5, PT, R18.reuse, 0x28, PT ;  /* 0x000000281200780c */ /* 0x040fe20003fa4270 */
        /* <DEDUP_REMOVED lines=12> */
[----:B------:R0:W-:Y:S01]  /*59a0*/  @P1 STG.E desc[UR52][R4.64+0x80], R9 ;  /* 0x0000800904001986 */ /* 0x0001e2000c101934 */
[----:B------:R-:W-:Y:S01]  /*59b0*/  ISETP.GT.AND P1, PT, R18, 0x30, PT ;  /* 0x000000301200780c */ /* 0x000fe20003f24270 */
[-C--:B------:R-:W-:Y:S01]  /*59c0*/  FMUL R83, R83, R88.reuse ;  /* 0x0000005853537220 */ /* 0x080fe20000400000 */
[-C--:B------:R-:W-:Y:S01]  /*59d0*/  FMUL R85, R85, R88.reuse ;  /* 0x0000005855557220 */ /* 0x080fe20000400000 */
[----:B------:R-:W-:Y:S01]  /*59e0*/  @P2 STG.E desc[UR52][R4.64+0x84], R43 ;  /* 0x0000842b04002986 */ /* 0x000fe2000c101934 */
[-C--:B-1----:R-:W-:Y:S01]  /*59f0*/  FMUL R7, R44, R88.reuse ;  /* 0x000000582c077220 */ /* 0x082fe20000400000 */
[----:B------:R-:W-:Y:S01]  /*5a00*/  ISETP.GT.AND P2, PT, R0, 0x8, P5 ;  /* 0x000000080000780c */ /* 0x000fe20002f44270 */
[----:B------:R-:W-:Y:S01]  /*5a10*/  FMUL R87, R87, R88 ;  /* 0x0000005857577220 */ /* 0x000fe20000400000 */
[----:B------:R-:W-:-:S02]  /*5a20*/  ISETP.GT.AND P5, PT, R18, 0x31, PT ;  /* 0x000000311200780c */ /* 0x000fc40003fa4270 */
[----:B------:R1:W-:Y:S01]  /*5a30*/  @P4 STG.E desc[UR52][R2.64+0xa0], R7 ;  /* 0x0000a00702004986 */ /* 0x0003e2000c101934 */
[----:B------:R-:W-:Y:S01]  /*5a40*/  ISETP.GT.AND P4, PT, R0, RZ, P1 ;  /* 0x000000ff0000720c */ /* 0x000fe20000f84270 */
[----:B0-----:R-:W-:Y:S01]  /*5a50*/  FMUL R9, R48, R88 ;  /* 0x0000005830097220 */ /* 0x001fe20000400000 */
[C---:B------:R-:W-:Y:S01]  /*5a60*/  ISETP.GT.AND P1, PT, R0.reuse, 0x8, P1 ;  /* 0x000000080000780c */ /* 0x040fe20000f24270 */
[----:B------:R-:W-:Y:S01]  /*5a70*/  @P3 STG.E desc[UR52][R2.64+0xa4], R45 ;  /* 0x0000a42d02003986 */ /* 0x000fe2000c101934 */
[----:B------:R-:W-:-:S04]  /*5a80*/  ISETP.GT.AND P3, PT, R0, RZ, P5 ;  /* 0x000000ff0000720c */ /* 0x000fc80002f64270 */
[----:B------:R0:W-:Y:S01]  /*5a90*/  @P2 STG.E desc[UR52][R4.64+0xa0], R11 ;  /* 0x0000a00b04002986 */ /* 0x0001e2000c101934 */
[----:B------:R-:W-:Y:S02]  /*5aa0*/  ISETP.GT.AND P2, PT, R0, 0x8, P5 ;  /* 0x000000080000780c */ /* 0x000fe40002f44270 */
[C---:B------:R-:W-:Y:S01]  /*5ab0*/  ISETP.GT.AND P5, PT, R18.reuse, 0x38, PT ;  /* 0x000000381200780c */ /* 0x040fe20003fa4270 */
[----:B------:R-:W-:Y:S01]  /*5ac0*/  @P0 STG.E desc[UR52][R4.64+0xa4], R47 ;  /* 0x0000a42f04000986 */ /* 0x000fe2000c101934 */
[----:B------:R-:W-:Y:S01]  /*5ad0*/  ISETP.GT.AND P0, PT, R18, 0x39, PT ;  /* 0x000000391200780c */ /* 0x000fe20003f04270 */
[----:B-1----:R-:W-:Y:S02]  /*5ae0*/  FMUL R7, R50, R88 ;  /* 0x0000005832077220 */ /* 0x002fe40000400000 */
[----:B------:R1:W-:Y:S01]  /*5af0*/  @P4 STG.E desc[UR52][R2.64+0xc0], R9 ;  /* 0x0000c00902004986 */ /* 0x0003e2000c101934 */
[----:B------:R-:W-:-:S03]  /*5b00*/  ISETP.GT.AND P4, PT, R0, RZ, P5 ;  /* 0x000000ff0000720c */ /* 0x000fc60002f84270 */
[----:B------:R-:W-:Y:S01]  /*5b10*/  @P3 STG.E desc[UR52][R2.64+0xc4], R49 ;  /* 0x0000c43102003986 */ /* 0x000fe2000c101934 */
[----:B------:R-:W-:Y:S01]  /*5b20*/  ISETP.GT.AND P3, PT, R0, RZ, P0 ;  /* 0x000000ff0000720c */ /* 0x000fe20000764270 */
[----:B0-----:R-:W-:Y:S01]  /*5b30*/  FMUL R11, R54, R88 ;  /* 0x00000058360b7220 */ /* 0x001fe20000400000 */
[----:B------:R-:W-:Y:S01]  /*5b40*/  ISETP.GT.AND P0, PT, R0, 0x8, P0 ;  /* 0x000000080000780c */ /* 0x000fe20000704270 */
[----:B------:R0:W-:Y:S01]  /*5b50*/  @P1 STG.E desc[UR52][R4.64+0xc0], R7 ;  /* 0x0000c00704001986 */ /* 0x0001e2000c101934 */
[----:B------:R-:W-:-:S03]  /*5b60*/  ISETP.GT.AND P1, PT, R18, 0x40, PT ;  /* 0x000000401200780c */ /* 0x000fc60003f24270 */
[----:B------:R-:W-:Y:S01]  /*5b70*/  @P2 STG.E desc[UR52][R4.64+0xc4], R51 ;  /* 0x0000c43304002986 */ /* 0x000fe2000c101934 */
[-C--:B-1----:R-:W-:Y:S01]  /*5b80*/  FMUL R9, R52, R88.reuse ;  /* 0x0000005834097220 */ /* 0x082fe20000400000 */
[----:B------:R-:W-:Y:S02]  /*5b90*/  ISETP.GT.AND P2, PT, R0, 0x8, P5 ;  /* 0x000000080000780c */ /* 0x000fe40002f44270 */
[----:B------:R-:W-:Y:S02]  /*5ba0*/  ISETP.GT.AND P5, PT, R18, 0x41, PT ;  /* 0x000000411200780c */ /* 0x000fe40003fa4270 */
        /* <DEDUP_REMOVED lines=35> */
[-C--:B-1----:R-:W-:Y:S02]  /*5de0*/  FMUL R7, R66, R88.reuse ;  /* 0x0000005842077220 */ /* 0x082fe40000400000 */
[----:B------:R1:W-:Y:S01]  /*5df0*/  @P4 STG.E desc[UR52][R2.64+0x140], R9 ;  /* 0x0001400902004986 */ /* 0x0003e2000c101934 */
[C---:B------:R-:W-:Y:S02]  /*5e00*/  ISETP.GT.AND P4, PT, R0.reuse, RZ, P5 ;  /* 0x000000ff0000720c */ /* 0x040fe40002f84270 */
[C---:B------:R-:W-:Y:S01]  /*5e10*/  ISETP.GT.AND P5, PT, R0.reuse, 0x8, P5 ;  /* 0x000000080000780c */ /* 0x040fe20002fa4270 */
[----:B------:R-:W-:Y:S01]  /*5e20*/  @P3 STG.E desc[UR52][R2.64+0x144], R65 ;  /* 0x0001444102003986 */ /* 0x000fe2000c101934 */
[----:B------:R-:W-:Y:S01]  /*5e30*/  ISETP.GT.AND P3, PT, R0, RZ, P0 ;  /* 0x000000ff0000720c */ /* 0x000fe20000764270 */
[-C--:B0-----:R-:W-:Y:S01]  /*5e40*/  FMUL R11, R70, R88.reuse ;  /* 0x00000058460b7220 */ /* 0x081fe20000400000 */
[----:B------:R-:W-:Y:S01]  /*5e50*/  ISETP.GT.AND P0, PT, R0, 0x8, P0 ;  /* 0x000000080000780c */ /* 0x000fe20000704270 */
[----:B------:R0:W-:Y:S01]  /*5e60*/  @P1 STG.E desc[UR52][R4.64+0x140], R7 ;  /* 0x0001400704001986 */ /* 0x0001e2000c101934 */
[----:B------:R-:W-:Y:S01]  /*5e70*/  ISETP.GT.AND P1, PT, R18, 0x60, PT ;  /* 0x000000601200780c */ /* 0x000fe20003f24270 */
[----:B-1----:R-:W-:-:S02]  /*5e80*/  FMUL R9, R68, R88 ;  /* 0x0000005844097220 */ /* 0x002fc40000400000 */
[----:B------:R-:W-:Y:S01]  /*5e90*/  @P2 STG.E desc[UR52][R4.64+0x144], R67 ;  /* 0x0001444304002986 */ /* 0x000fe2000c101934 */
[----:B------:R-:W-:-:S03]  /*5ea0*/  ISETP.GT.AND P2, PT, R0, RZ, P1 ;  /* 0x000000ff0000720c */ /* 0x000fc60000f44270 */
[----:B------:R1:W-:Y:S01]  /*5eb0*/  @P4 STG.E desc[UR52][R2.64+0x160], R9 ;  /* 0x0001600902004986 */ /* 0x0003e2000c101934 */
[----:B------:R-:W-:Y:S01]  /*5ec0*/  ISETP.GT.AND P4, PT, R18, 0x61, PT ;  /* 0x000000611200780c */ /* 0x000fe20003f84270 */
[----:B0-----:R-:W-:Y:S02]  /*5ed0*/  FMUL R7, R72, R88 ;  /* 0x0000005848077220 */ /* 0x001fe40000400000 */
[----:B------:R-:W-:Y:S01]  /*5ee0*/  @P3 STG.E desc[UR52][R2.64+0x164], R69 ;  /* 0x0001644502003986 */ /* 0x000fe2000c101934 */
[----:B------:R-:W-:-:S03]  /*5ef0*/  ISETP.GT.AND P3, PT, R0, RZ, P4 ;  /* 0x000000ff0000720c */ /* 0x000fc60002764270 */
[----:B------:R0:W-:Y:S01]  /*5f00*/  @P5 STG.E desc[UR52][R4.64+0x160], R11 ;  /* 0x0001600b04005986 */ /* 0x0001e2000c101934 */
[----:B------:R-:W-:-:S03]  /*5f10*/  ISETP.GT.AND P5, PT, R0, 0x8, P4 ;  /* 0x000000080000780c */ /* 0x000fc600027a4270 */
[----:B------:R-:W-:Y:S01]  /*5f20*/  @P0 STG.E desc[UR52][R4.64+0x164], R71 ;  /* 0x0001644704000986 */ /* 0x000fe2000c101934 */
[----:B------:R-:W-:Y:S01]  /*5f30*/  ISETP.GT.AND P0, PT, R0, 0x8, P1 ;  /* 0x000000080000780c */ /* 0x000fe20000f04270 */
[-C--:B-1----:R-:W-:Y:S01]  /*5f40*/  FMUL R9, R74, R88.reuse ;  /* 0x000000584a097220 */ /* 0x082fe20000400000 */
[C---:B------:R-:W-:Y:S01]  /*5f50*/  ISETP.GT.AND P1, PT, R18.reuse, 0x68, PT ;  /* 0x000000681200780c */ /* 0x040fe20003f24270 */
[----:B------:R1:W-:Y:S01]  /*5f60*/  @P2 STG.E desc[UR52][R2.64+0x180], R7 ;  /* 0x0001800702002986 */ /* 0x0003e2000c101934 */
[----:B------:R-:W-:Y:S02]  /*5f70*/  ISETP.GT.AND P2, PT, R18, 0x69, PT ;  /* 0x000000691200780c */ /* 0x000fe40003f44270 */
[C---:B------:R-:W-:Y:S01]  /*5f80*/  ISETP.GT.AND P4, PT, R0.reuse, RZ, P1 ;  /* 0x000000ff0000720c */ /* 0x040fe20000f84270 */
[----:B------:R-:W-:Y:S01]  /*5f90*/  @P3 STG.E desc[UR52][R2.64+0x184], R73 ;  /* 0x0001844902003986 */ /* 0x000fe2000c101934 */
[----:B------:R-:W-:Y:S01]  /*5fa0*/  ISETP.GT.AND P3, PT, R0, RZ, P2 ;  /* 0x000000ff0000720c */ /* 0x000fe20001764270 */
[----:B0-----:R-:W-:Y:S01]  /*5fb0*/  FMUL R11, R80, R88 ;  /* 0x00000058500b7220 */ /* 0x001fe20000400000 */
[----:B------:R-:W-:-:S02]  /*5fc0*/  ISETP.GT.AND P1, PT, R0, 0x8, P1 ;  /* 0x000000080000780c */ /* 0x000fc40000f24270 */
[----:B------:R-:W-:Y:S01]  /*5fd0*/  ISETP.GT.AND P2, PT, R0, 0x8, P2 ;  /* 0x000000080000780c */ /* 0x000fe20001744270 */
[----:B------:R0:W-:Y:S01]  /*5fe0*/  @P0 STG.E desc[UR52][R4.64+0x180], R9 ;  /* 0x0001800904000986 */ /* 0x0001e2000c101934 */
[----:B------:R-:W-:Y:S01]  /*5ff0*/  ISETP.GT.AND P0, PT, R18, 0x70, PT ;  /* 0x000000701200780c */ /* 0x000fe20003f04270 */
[----:B-1----:R-:W-:Y:S02]  /*6000*/  FMUL R7, R76, R88 ;  /* 0x000000584c077220 */ /* 0x002fe40000400000 */
[----:B------:R-:W-:Y:S01]  /*6010*/  @P5 STG.E desc[UR52][R4.64+0x184], R75 ;  /* 0x0001844b04005986 */ /* 0x000fe2000c101934 */
[----:B------:R-:W-:Y:S02]  /*6020*/  ISETP.GT.AND P6, PT, R0, RZ, P0 ;  /* 0x000000ff0000720c */ /* 0x000fe400007c4270 */
[C---:B------:R-:W-:Y:S01]  /*6030*/  ISETP.GT.AND P5, PT, R18.reuse, 0x78, PT ;  /* 0x000000781200780c */ /* 0x040fe20003fa4270 */
[----:B------:R1:W-:Y:S01]  /*6040*/  @P4 STG.E desc[UR52][R2.64+0x1a0], R7 ;  /* 0x0001a00702004986 */ /* 0x0003e2000c101934 */
[----:B------:R-:W-:-:S02]  /*6050*/  ISETP.GT.AND P4, PT, R18, 0x79, PT ;  /* 0x000000791200780c */ /* 0x000fc40003f84270 */
[----:B------:R-:W-:Y:S01]  /*6060*/  ISETP.GT.AND P0, PT, R0, 0x8, P0 ;  /* 0x000000080000780c */ /* 0x000fe20000704270 */
[----:B0-----:R-:W-:Y:S01]  /*6070*/  FMUL R9, R78, R88 ;  /* 0x000000584e097220 */ /* 0x001fe20000400000 */
[----:B------:R-:W-:Y:S01]  /*6080*/  @P3 STG.E desc[UR52][R2.64+0x1a4], R77 ;  /* 0x0001a44d02003986 */ /* 0x000fe2000c101934 */
[----:B------:R-:W-:-:S03]  /*6090*/  ISETP.GT.AND P3, PT, R18, 0x71, PT ;  /* 0x000000711200780c */ /* 0x000fc60003f64270 */
[----:B------:R0:W-:Y:S01]  /*60a0*/  @P1 STG.E desc[UR52][R4.64+0x1a0], R9 ;  /* 0x0001a00904001986 */ /* 0x0001e2000c101934 */
[C---:B------:R-:W-:Y:S02]  /*60b0*/  ISETP.GT.AND P1, PT, R0.reuse, RZ, P3 ;  /* 0x000000ff0000720c */ /* 0x040fe40001f24270 */
[C---:B------:R-:W-:Y:S01]  /*60c0*/  ISETP.GT.AND P3, PT, R0.reuse, 0x8, P3 ;  /* 0x000000080000780c */ /* 0x040fe20001f64270 */
[----:B------:R-:W-:Y:S01]  /*60d0*/  @P2 STG.E desc[UR52][R4.64+0x1a4], R79 ;  /* 0x0001a44f04002986 */ /* 0x000fe2000c101934 */
[----:B------:R-:W-:Y:S01]  /*60e0*/  ISETP.GT.AND P2, PT, R0, RZ, P5 ;  /* 0x000000ff0000720c */ /* 0x000fe20002f44270 */
[-C--:B-1----:R-:W-:Y:S01]  /*60f0*/  FMUL R7, R82, R88.reuse ;  /* 0x0000005852077220 */ /* 0x082fe20000400000 */
[C---:B------:R-:W-:Y:S01]  /*6100*/  ISETP.GT.AND P5, PT, R0.reuse, 0x8, P5 ;  /* 0x000000080000780c */ /* 0x040fe20002fa4270 */
[----:B------:R1:W-:Y:S01]  /*6110*/  @P6 STG.E desc[UR52][R2.64+0x1c0], R11 ;  /* 0x0001c00b02006986 */ /* 0x0003e2000c101934 */
[C---:B------:R-:W-:Y:S02]  /*6120*/  ISETP.GT.AND P6, PT, R0.reuse, RZ, P4 ;  /* 0x000000ff0000720c */ /* 0x040fe400027c4270 */
[----:B------:R-:W-:Y:S01]  /*6130*/  ISETP.GT.AND P4, PT, R0, 0x8, P4 ;  /* 0x000000080000780c */ /* 0x000fe20002784270 */
[----:B0-----:R-:W-:-:S02]  /*6140*/  FMUL R9, R84, R88 ;  /* 0x0000005854097220 */ /* 0x001fc40000400000 */
[----:B------:R-:W-:Y:S04]  /*6150*/  @P1 STG.E desc[UR52][R2.64+0x1c4], R81 ;  /* 0x0001c45102001986 */ /* 0x000fe8000c101934 */
[----:B------:R-:W-:Y:S01]  /*6160*/  @P0 STG.E desc[UR52][R4.64+0x1c0], R7 ;  /* 0x0001c00704000986 */ /* 0x000fe2000c101934 */
[----:B-1----:R-:W-:-:S03]  /*6170*/  FMUL R11, R86, R88 ;  /* 0x00000058560b7220 */ /* 0x002fc60000400000 */
[----:B------:R-:W-:Y:S04]  /*6180*/  @P3 STG.E desc[UR52][R4.64+0x1c4], R83 ;  /* 0x0001c45304003986 */ /* 0x000fe8000c101934 */
[----:B------:R-:W-:Y:S04]  /*6190*/  @P2 STG.E desc[UR52][R2.64+0x1e0], R9 ;  /* 0x0001e00902002986 */ /* 0x000fe8000c101934 */
[----:B------:R0:W-:Y:S02]  /*61a0*/  @P6 STG.E desc[UR52][R2.64+0x1e4], R85 ;  /* 0x0001e45502006986 */ /* 0x0001e4000c101934 */
[----:B0-----:R-:W-:-:S02]  /*61b0*/  @P5 IMAD.MOV.U32 R2, RZ, RZ, R4 ;  /* 0x000000ffff025224 */ /* 0x001fc400078e0004 */
[----:B------:R-:W-:-:S05]  /*61c0*/  @P5 IMAD.MOV.U32 R3, RZ, RZ, R5 ;  /* 0x000000ffff035224 */ /* 0x000fca00078e0005 */
[----:B------:R0:W-:Y:S04]  /*61d0*/  @P5 STG.E desc[UR52][R2.64+0x1e0], R11 ;  /* 0x0001e00b02005986 */ /* 0x0001e8000c101934 */
[----:B------:R0:W-:Y:S02]  /*61e0*/  @P4 STG.E desc[UR52][R4.64+0x1e4], R87 ;  /* 0x0001e45704004986 */ /* 0x0001e4000c101934 */
.L_x_161:
[----:B------:R-:W-:Y:S05]  /*61f0*/  BSYNC B0 ;  /* 0x0000000000007941 */ /* 0x000fea0003800000 */
.L_x_35:
[----:B0-----:R-:W-:Y:S01]  /*6200*/  IMAD.U32 R2, RZ, RZ, UR54 ;  /* 0x00000036ff027e24 */ /* 0x001fe2000f8e00ff */
[----:B------:R-:W-:Y:S01]  /*6210*/  ULDC.64 UR4, c[0x0][0x650] ;  /* 0x0001940000047ab9 */ /* 0x000fe20000000a00 */
[----:B------:R-:W-:Y:S01]  /*6220*/  IMAD.U32 R3, RZ, RZ, UR55 ;  /* 0x00000037ff037e24 */ /* 0x000fe2000f8e00ff */
[----:B------:R0:W-:Y:S01]  /*6230*/  SYNCS.ARRIVE.TRANS64.A1T0 RZ, [R98+UR50], RZ ;  /* 0x000000ff62ff79a7 */ /* 0x0001e20008100032 */
[----:B------:R-:W-:Y:S01]  /*6240*/  PRMT R0, RZ, 0x7610, R0 ;  /* 0x00007610ff007816 */ /* 0x000fe20000000000 */
[----:B------:R-:W-:Y:S01]  /*6250*/  IMAD.MOV.U32 R18, RZ, RZ, -0x1 ;  /* 0xffffffffff127424 */ /* 0x000fe200078e00ff */
[----:B------:R-:W-:Y:S01]  /*6260*/  LEA R16, P0, R2, R16, 0x1 ;  /* 0x0000001002107211 */ /* 0x000fe200078008ff */
[----:B------:R-:W-:Y:S02]  /*6270*/  IMAD.MOV.U32 R2, RZ, RZ, -0x1 ;  /* 0xffffffffff027424 */ /* 0x000fe400078e00ff */
[----:B------:R-:W-:Y:S01]  /*6280*/  IMAD.MOV.U32 R19, RZ, RZ, -0x1 ;  /* 0xffffffffff137424 */ /* 0x000fe200078e00ff */
[----:B------:R-:W-:-:S02]  /*6290*/  IADD3.X R17, R17, UR36, RZ, P0, !PT ;  /* 0x0000002411117c10 */ /* 0x000fc400087fe4ff */
[----:B------:R-:W-:-:S04]  /*62a0*/  ISETP.GE.U32.AND P0, PT, R16, UR4, PT ;  /* 0x0000000410007c0c */ /* 0x000fc8000bf06070 */
[----:B------:R-:W-:-:S13]  /*62b0*/  ISETP.GE.U32.AND.EX P0, PT, R17, UR5, PT, P0 ;  /* 0x0000000511007c0c */ /* 0x000fda000bf06100 */
[----:B0-----:R-:W-:Y:S05]  /*62c0*/  @P0 BRA `(.L_x_162) ;  /* 0x0000000400700947 */ /* 0x001fea0003800000 */
[----:B------:R-:W0:Y:S01]  /*62d0*/  S2UR UR7, SR_CTAID.X ;  /* 0x00000000000779c3 */ /* 0x000e220000002500 */
[----:B------:R-:W-:Y:S01]  /*62e0*/  ULDC.64 UR4, c[0x0][0x628] ;  /* 0x00018a0000047ab9 */ /* 0x000fe20000000a00 */
[----:B------:R-:W-:Y:S01]  /*62f0*/  ULDC UR6, c[0x0][0x150] ;  /* 0x0000540000067ab9 */ /* 0x000fe20000000800 */
[----:B------:R-:W-:Y:S01]  /*6300*/  ISETP.NE.U32.AND P0, PT, RZ, UR4, PT ;  /* 0x00000004ff007c0c */ /* 0x000fe2000bf05070 */
[----:B------:R-:W-:Y:S01]  /*6310*/  ULDC UR15, c[0x0][0x630] ;  /* 0x00018c00000f7ab9 */ /* 0x000fe20000000800 */
[C---:B------:R-:W-:Y:S02]  /*6320*/  R2UR UR17, R16.reuse ;  /* 0x00000000101172ca */ /* 0x040fe400000e0000 */
[----:B------:R-:W-:Y:S01]  /*6330*/  ISETP.NE.AND.EX P0, PT, RZ, UR5, PT, P0 ;  /* 0x00000005ff007c0c */ /* 0x000fe2000bf05300 */
[----:B------:R-:W1:Y:S01]  /*6340*/  S2UR UR16, SR_CTAID.Y ;  /* 0x00000000001079c3 */ /* 0x000e620000002600 */
[----:B------:R-:W-:Y:S02]  /*6350*/  R2UR UR12, R16 ;  /* 0x00000000100c72ca */ /* 0x000fe400000e0000 */
[----:B------:R-:W-:-:S02]  /*6360*/  R2UR UR13, R17 ;  /* 0x00000000110d72ca */ /* 0x000fc400000e0000 */
[----:B0-----:R-:W-:-:S05]  /*6370*/  I2FP.F32.U32 R0, UR7 ;  /* 0x0000000700007c45 */ /* 0x001fca0008201000 */
[----:B------:R-:W-:Y:S01]  /*6380*/  FMUL R0, R0, UR6 ;  /* 0x0000000600007c20 */ /* 0x000fe20008400000 */
[----:B------:R-:W-:Y:S01]  /*6390*/  ULDC UR6, c[0x0][0x154] ;  /* 0x0000550000067ab9 */ /* 0x000fe20000000800 */
[----:B-1----:R-:W-:-:S04]  /*63a0*/  I2FP.F32.U32 R2, UR16 ;  /* 0x0000001000027c45 */ /* 0x002fc80008201000 */
[----:B------:R-:W0:Y:S01]  /*63b0*/  F2I.U32.TRUNC.NTZ R0, R0 ;  /* 0x0000000000007305 */ /* 0x000e22000020f000 */
[----:B------:R-:W-:Y:S01]  /*63c0*/  FMUL R2, R2, UR6 ;  /* 0x0000000602027c20 */ /* 0x000fe20008400000 */
[----:B------:R-:W-:Y:S06]  /*63d0*/  @!P0 BRA `(.L_x_163) ;  /* 0x0000000000308947 */ /* 0x000fec0003800000 */
        /* <DEDUP_REMOVED lines=12> */
.L_x_163:
[----:B------:R-:W-:Y:S01]  /*64a0*/  USHF.R.U64 UR6, UR12, UR15, UR13 ;  /* 0x0000000f0c067299 */ /* 0x000fe2000800120d */
[----:B------:R-:W-:Y:S01]  /*64b0*/  R2UR UR5, R17 ;  /* 0x00000000110572ca */ /* 0x000fe200000e0000 */
[----:B------:R-:W-:Y:S01]  /*64c0*/  USHF.R.U32.HI UR4, URZ, UR15, UR13 ;  /* 0x0000000f3f047299 */ /* 0x000fe2000801160d */
[----:B------:R-:W1:Y:S01]  /*64d0*/  F2I.U32.TRUNC.NTZ R2, R2 ;  /* 0x0000000200027305 */ /* 0x000e62000020f000 */
[----:B------:R-:W-:Y:S01]  /*64e0*/  UIADD3 UR9, UP0, URZ, -UR6, URZ ;  /* 0x800000063f097290 */ /* 0x000fe2000ff1e03f */
[----:B------:R-:W-:Y:S01]  /*64f0*/  ULDC.64 UR10, c[0x0][0x620] ;  /* 0x00018800000a7ab9 */ /* 0x000fe20000000a00 */
[----:B------:R-:W-:Y:S02]  /*6500*/  ULDC UR14, c[0x0][0x608] ;  /* 0x00018200000e7ab9 */ /* 0x000fe40000000800 */
[----:B------:R-:W-:Y:S01]  /*6510*/  UIADD3.X UR4, URZ, ~UR4, URZ, UP0, !UPT ;  /* 0x800000043f047290 */ /* 0x000fe200087fe43f */
[----:B------:R-:W-:Y:S01]  /*6520*/  ULDC UR15, c[0x0][0x658] ;  /* 0x00019600000f7ab9 */ /* 0x000fe20000000800 */
[----:B------:R-:W-:-:S02]  /*6530*/  ULDC UR12, c[0x0][0x144] ;  /* 0x00005100000c7ab9 */ /* 0x000fc40000000800 */
[----:B------:R-:W-:Y:S01]  /*6540*/  UIMAD UR8, UR4, UR10, URZ ;  /* 0x0000000a040872a4 */ /* 0x000fe2000f8e023f */
[----:B------:R-:W-:Y:S02]  /*6550*/  ULDC UR22, c[0x0][0x148] ;  /* 0x0000520000167ab9 */ /* 0x000fe40000000800 */
[----:B------:R-:W-:Y:S01]  /*6560*/  UMOV UR4, UR17 ;  /* 0x0000001100047c82 */ /* 0x000fe20008000000 */
[----:B------:R-:W-:Y:S02]  /*6570*/  UIMAD UR8, UR9, UR11, UR8 ;  /* 0x0000000b090872a4 */ /* 0x000fe4000f8e0208 */
[----:B------:R-:W-:Y:S01]  /*6580*/  UIMAD.WIDE.U32 UR4, UR9, UR10, UR4 ;  /* 0x0000000a090472a5 */ /* 0x000fe2000f8e0004 */
[----:B0-----:R-:W-:Y:S01]  /*6590*/  R2UR UR9, R0 ;  /* 0x00000000000972ca */ /* 0x001fe200000e0000 */
[----:B------:R-:W-:Y:S01]  /*65a0*/  ULDC UR20, c[0x0][0x648] ;  /* 0x0001920000147ab9 */ /* 0x000fe20000000800 */
[----:B-1----:R-:W-:Y:S01]  /*65b0*/  R2UR UR13, R2 ;  /* 0x00000000020d72ca */ /* 0x002fe200000e0000 */
[----:B------:R-:W-:Y:S01]  /*65c0*/  UIADD3 UR8, UR5, UR8, URZ ;  /* 0x0000000805087290 */ /* 0x000fe2000fffe03f */
[----:B------:R-:W-:-:S02]  /*65d0*/  ULDC UR21, c[0x0][0x638] ;  /* 0x00018e0000157ab9 */ /* 0x000fc40000000800 */
[----:B------:R-:W-:Y:S02]  /*65e0*/  ULDC UR5, c[0x0][0x618] ;  /* 0x0001860000057ab9 */ /* 0x000fe40000000800 */
[----:B------:R-:W-:Y:S02]  /*65f0*/  USHF.R.U64 UR10, UR4, UR5, UR8 ;  /* 0x00000005040a7299 */ /* 0x000fe40008001208 */
[----:B------:R-:W-:-:S03]  /*6600*/  USHF.R.U32.HI UR8, URZ, UR5, UR8 ;  /* 0x000000053f087299 */ /* 0x000fc60008011608 */
[----:B------:R-:W-:Y:S01]  /*6610*/  ULDC.64 UR4, c[0x0][0x640] ;  /* 0x0001900000047ab9 */ /* 0x000fe20000000a00 */
[----:B------:R-:W-:Y:S01]  /*6620*/  USHF.R.U64 UR11, UR10, UR14, UR8 ;  /* 0x0000000e0a0b7299 */ /* 0x000fe20008001208 */
[----:B------:R-:W-:Y:S01]  /*6630*/  ISETP.NE.U32.AND P0, PT, RZ, UR4, PT ;  /* 0x00000004ff007c0c */ /* 0x000fe2000bf05070 */
[----:B------:R-:W-:Y:S02]  /*6640*/  USHF.R.U32.HI UR8, URZ, UR14, UR8 ;  /* 0x0000000e3f087299 */ /* 0x000fe40008011608 */
[----:B------:R-:W-:Y:S01]  /*6650*/  UIADD3 UR9, -UR9, URZ, URZ ;  /* 0x0000003f09097290 */ /* 0x000fe2000fffe13f */
[----:B------:R-:W-:Y:S01]  /*6660*/  ISETP.NE.AND.EX P0, PT, RZ, UR5, PT, P0 ;  /* 0x00000005ff007c0c */ /* 0x000fe2000bf05300 */
[----:B------:R-:W-:Y:S02]  /*6670*/  USHF.R.U64 UR17, UR11, UR15, UR8 ;  /* 0x0000000f0b117299 */ /* 0x000fe40008001208 */
[----:B------:R-:W-:Y:S02]  /*6680*/  UIADD3 UR18, -UR13, URZ, URZ ;  /* 0x0000003f0d127290 */ /* 0x000fe4000fffe13f */
[----:B------:R-:W-:-:S02]  /*6690*/  USHF.R.U32.HI UR15, URZ, UR15, UR8 ;  /* 0x0000000f3f0f7299 */ /* 0x000fc40008011608 */
[----:B------:R-:W-:Y:S01]  /*66a0*/  UIMAD UR19, UR12, UR9, UR7 ;  /* 0x000000090c1372a4 */ /* 0x000fe2000f8e0207 */
[----:B------:R-:W-:-:S05]  /*66b0*/  UMOV UR14, UR17 ;  /* 0x00000011000e7c82 */ /* 0x000fca0008000000 */
[----:B------:R-:W-:Y:S06]  /*66c0*/  @!P0 BRA `(.L_x_164) ;  /* 0x0000000000288947 */ /* 0x000fec0003800000 */
        /* <DEDUP_REMOVED lines=10> */
.L_x_164:
[----:B------:R-:W-:Y:S01]  /*6770*/  UISETP.NE.AND UP0, UPT, UR45, URZ, UPT ;  /* 0x0000003f2d00728c */ /* 0x000fe2000bf05270 */
[----:B------:R-:W-:Y:S01]  /*6780*/  IMAD.MOV.U32 R0, RZ, RZ, 0x1 ;  /* 0x00000001ff007424 */ /* 0x000fe200078e00ff */
[----:B------:R-:W-:Y:S01]  /*6790*/  USHF.R.U64 UR5, UR14, UR20, UR15 ;  /* 0x000000140e057299 */ /* 0x000fe2000800120f */
[----:B------:R-:W-:Y:S01]  /*67a0*/  IMAD.U32 R19, RZ, RZ, UR6 ;  /* 0x00000006ff137e24 */ /* 0x000fe2000f8e00ff */
[----:B------:R-:W-:Y:S02]  /*67b0*/  ULOP3.LUT UR4, UR11, UR47, URZ, 0xc0, !UPT ;  /* 0x0000002f0b047292 */ /* 0x000fe4000f8ec03f */
[----:B------:R-:W-:Y:S02]  /*67c0*/  UIADD3 UR7, -UR5, URZ, URZ ;  /* 0x0000003f05077290 */ /* 0x000fe4000fffe13f */
[----:B------:R-:W-:Y:S02]  /*67d0*/  UIMAD UR4, UR43, UR5, UR4 ;  /* 0x000000052b0472a4 */ /* 0x000fe4000f8e0204 */
[----:B------:R-:W-:-:S02]  /*67e0*/  ULOP3.LUT UR10, UR10, UR42, URZ, 0xc0, !UPT ;  /* 0x0000002a0a0a7292 */ /* 0x000fc4000f8ec03f */
[----:B------:R-:W-:Y:S02]  /*67f0*/  @UP0 UIMAD UR19, UR22, UR18, UR16 ;  /* 0x00000012161302a4 */ /* 0x000fe4000f8e0210 */
[----:B------:R-:W-:Y:S01]  /*6800*/  UIMAD UR5, UR7, UR21, UR17 ;  /* 0x00000015070572a4 */ /* 0x000fe2000f8e0211 */
[----:B------:R-:W-:Y:S02]  /*6810*/  ULDC UR8, c[0x0][0x600] ;  /* 0x0001800000087ab9 */ /* 0x000fe40000000800 */
[----:B------:R-:W-:Y:S01]  /*6820*/  ULDC UR7, c[0x0][0x610] ;  /* 0x0001840000077ab9 */ /* 0x000fe20000000800 */
[----:B------:R-:W-:Y:S02]  /*6830*/  UIMAD UR5, UR5, UR8, UR10 ;  /* 0x00000008050572a4 */ /* 0x000fe4000f8e020a */
[----:B------:R-:W-:-:S04]  /*6840*/  UIMAD UR4, UR4, UR7, UR19 ;  /* 0x00000007040472a4 */ /* 0x000fc8000f8e0213 */
[----:B------:R-:W-:Y:S02]  /*6850*/  USEL UR7, UR5, UR4, !UP0 ;  /* 0x0000000405077287 */ /* 0x000fe4000c000000 */
[----:B------:R-:W-:-:S04]  /*6860*/  USEL UR4, UR4, UR5, !UP0 ;  /* 0x0000000504047287 */ /* 0x000fc8000c000000 */
[----:B------:R-:W-:Y:S02]  /*6870*/  IMAD.U32 R2, RZ, RZ, UR7 ;  /* 0x00000007ff027e24 */ /* 0x000fe4000f8e00ff */
[----:B------:R-:W-:-:S07]  /*6880*/  IMAD.U32 R18, RZ, RZ, UR4 ;  /* 0x00000004ff127e24 */ /* 0x000fce000f8e00ff */
.L_x_162:
[----:B------:R-:W-:Y:S01]  /*6890*/  ULEA UR5, UR38, UR44, 0x1 ;  /* 0x0000002c26057291 */ /* 0x000fe2000f8e083f */
[----:B------:R-:W-:Y:S01]  /*68a0*/  LOP3.LUT P0, RZ, R0, 0xff, RZ, 0xc0, !PT ;  /* 0x000000ff00ff7812 */ /* 0x000fe2000780c0ff */
[----:B------:R-:W-:Y:S01]  /*68b0*/  ULOP3.LUT UR44, UR44, 0x1, URZ, 0xc0, !UPT ;  /* 0x000000012c2c7892 */ /* 0x000fe2000f8ec03f */
[----:B------:R-:W-:Y:S01]  /*68c0*/  LOP3.LUT R100, R100, 0x1, RZ, 0x3c, !PT ;  /* 0x0000000164647812 */ /* 0x000fe200078e3cff */
[----:B------:R-:W-:Y:S02]  /*68d0*/  USHF.R.U32.HI UR4, URZ, 0x1, UR5 ;  /* 0x000000013f047899 */ /* 0x000fe40008011605 */
[----:B------:R-:W-:Y:S02]  /*68e0*/  UISETP.GT.U32.AND UP0, UPT, UR5, 0x1, UPT ;  /* 0x000000010500788c */ /* 0x000fe4000bf04070 */
[----:B------:R-:W-:Y:S02]  /*68f0*/  ULOP3.LUT UR4, UR4, 0x1, URZ, 0xc0, !UPT ;  /* 0x0000000104047892 */ /* 0x000fe4000f8ec03f */
[----:B------:R-:W-:-:S02]  /*6900*/  UISETP.LT.U32.AND UP0, UPT, UR41, 0xff, UP0 ;  /* 0x000000ff2900788c */ /* 0x000fc40008701070 */
[----:B------:R-:W-:Y:S02]  /*6910*/  UISETP.NE.U32.AND UP1, UPT, UR4, 0x1, UPT ;  /* 0x000000010400788c */ /* 0x000fe4000bf25070 */
[----:B------:R-:W-:Y:S02]  /*6920*/  USEL UR5, URZ, 0x1, !UP0 ;  /* 0x000000013f057887 */ /* 0x000fe4000c000000 */
[----:B------:R-:W-:-:S04]  /*6930*/  UISETP.GT.U32.AND UP1, UPT, UR41, 0xfe, !UP1 ;  /* 0x000000fe2900788c */ /* 0x000fc8000cf24070 */
[----:B------:R-:W-:-:S04]  /*6940*/  USEL UR4, URZ, 0x1, !UP1 ;  /* 0x000000013f047887 */ /* 0x000fc8000c800000 */
[----:B------:R-:W-:Y:S01]  /*6950*/  ULOP3.LUT UR48, UR4, UR48, UR5, 0x96, !UPT ;  /* 0x0000003004307292 */ /* 0x000fe2000f8e9605 */
[----:B------:R-:W-:Y:S11]  /*6960*/  @P0 BRA `(.L_x_165) ;  /* 0xffffffac00b80947 */ /* 0x000ff6000383ffff */
[----:B------:R-:W-:Y:S05]  /*6970*/  EXIT ;  /* 0x000000000000794d */ /* 0x000fea0003800000 */
.L_x_16:
[----:B------:R-:W-:-:S08]  /*6980*/  ISETP.NE.AND P0, PT, RZ, UR6, PT ;  /* 0x00000006ff007c0c */ /* 0x000fd0000bf05270 */
[----:B------:R-:W0:-:S00]  /*6990*/  USETMAXREG.DEALLOC.CTAPOOL 0x28 ;  /* 0x00000028000079c8 */ /* 0x000e0000080e0500 */
[----:B------:R-:W-:Y:S05]  /*69a0*/  @P0 EXIT ;  /* 0x000000000000094d */ /* 0x000fea0003800000 */
[----:B0-----:R-:W-:Y:S01]  /*69b0*/  LOP3.LUT P0, RZ, R0, 0xff, RZ, 0xc0, !PT ;  /* 0x000000ff00ff7812 */ /* 0x001fe2000780c0ff */
[----:B------:R-:W-:Y:S02]  /*69c0*/  IMAD.MOV.U32 R0, RZ, RZ, 0x1 ;  /* 0x00000001ff007424 */ /* 0x000fe400078e00ff */
[----:B------:R-:W-:-:S10]  /*69d0*/  IMAD.MOV.U32 R8, RZ, RZ, RZ ;  /* 0x000000ffff087224 */ /* 0x000fd400078e00ff */
[----:B------:R-:W-:Y:S05]  /*69e0*/  @!P0 BRA `(.L_x_166) ;  /* 0x0000000c00b88947 */ /* 0x000fea0003800000 */
[----:B------:R-:W0:Y:S01]  /*69f0*/  S2R R9, SR_CgaCtaId ;  /* 0x0000000000097919 */ /* 0x000e220000008800 */
[----:B------:R-:W-:Y:S01]  /*6a00*/  LOP3.LUT P0, RZ, R3, 0x1f, RZ, 0xc0, !PT ;  /* 0x0000001f03ff7812 */ /* 0x000fe2000780c0ff */
[----:B------:R-:W-:Y:S01]  /*6a10*/  ULDC UR21, c[0x0][0x658] ;  /* 0x0001960000157ab9 */ /* 0x000fe20000000800 */
[----:B------:R-:W-:Y:S01]  /*6a20*/  UMOV UR4, 0xffffffff ;  /* 0xffffffff00047882 */ /* 0x000fe20000000000 */
[----:B------:R-:W-:Y:S01]  /*6a30*/  BSSY B0, `(.L_x_166) ;  /* 0x00000e9000007945 */ /* 0x000fe20003800000 */
[----:B------:R-:W-:Y:S01]  /*6a40*/  USHF.L.U32 UR4, UR4, UR21, URZ ;  /* 0x0000001504047299 */ /* 0x000fe2000800063f */
[C---:B------:R-:W-:Y:S01]  /*6a50*/  ISETP.NE.AND P3, PT, R4.reuse, RZ, PT ;  /* 0x000000ff0400720c */ /* 0x040fe20003f65270 */
[----:B------:R-:W-:Y:S01]  /*6a60*/  IMAD.MOV.U32 R10, RZ, RZ, 0x1 ;  /* 0x00000001ff0a7424 */ /* 0x000fe200078e00ff */
[----:B------:R-:W-:Y:S01]  /*6a70*/  ISETP.NE.OR P0, PT, R4, RZ, !P0 ;  /* 0x000000ff0400720c */ /* 0x000fe20004705670 */
[----:B------:R-:W-:Y:S01]  /*6a80*/  IMAD.MOV.U32 R0, RZ, RZ, 0x1 ;  /* 0x00000001ff007424 */ /* 0x000fe200078e00ff */
[----:B------:R-:W-:Y:S01]  /*6a90*/  ULDC UR13, c[0x0][0x600] ;  /* 0x00018000000d7ab9 */ /* 0x000fe20000000800 */
[----:B------:R-:W-:Y:S01]  /*6aa0*/  IMAD.MOV.U32 R8, RZ, RZ, RZ ;  /* 0x000000ffff087224 */ /* 0x000fe200078e00ff */
[----:B------:R-:W-:Y:S01]  /*6ab0*/  UMOV UR5, 0x1 ;  /* 0x0000000100057882 */ /* 0x000fe20000000000 */
[----:B------:R-:W-:-:S02]  /*6ac0*/  UIADD3 UR29, UR38, 0x1, URZ ;  /* 0x00000001261d7890 */ /* 0x000fc4000fffe03f */
[----:B------:R-:W-:Y:S02]  /*6ad0*/  ULOP3.LUT UR30, UR39, 0x2, URZ, 0xfc, !UPT ;  /* 0x00000002271e7892 */ /* 0x000fe4000f8efc3f */
[----:B------:R-:W-:Y:S02]  /*6ae0*/  UIADD3 UR13, UR13, -0x1, URZ ;  /* 0xffffffff0d0d7890 */ /* 0x000fe4000fffe03f */
[----:B------:R-:W-:Y:S02]  /*6af0*/  USHF.L.U32 UR21, UR5, UR21, URZ ;  /* 0x0000001505157299 */ /* 0x000fe4000800063f */
[----:B------:R-:W-:Y:S01]  /*6b00*/  ULOP3.LUT UR22, URZ, UR4, URZ, 0x33, !UPT ;  /* 0x000000043f167292 */ /* 0x000fe2000f8e333f */
[----:B------:R-:W-:Y:S01]  /*6b10*/  ULDC.64 UR14, c[0x0][0x198] ;  /* 0x00006600000e7ab9 */ /* 0x000fe20000000a00 */
[C---:B0-----:R-:W-:Y:S02]  /*6b20*/  IMAD.SHL.U32 R11, R9.reuse, 0x20, RZ ;  /* 0x00000020090b7824 */ /* 0x041fe400078e00ff */
[----:B------:R-:W-:-:S03]  /*6b30*/  IMAD.SHL.U32 R9, R9, 0x400, RZ ;  /* 0x0000040009097824 */ /* 0x000fc600078e00ff */
[----:B------:R-:W-:Y:S02]  /*6b40*/  LOP3.LUT R11, R11, 0x60, RZ, 0xc0, !PT ;  /* 0x000000600b0b7812 */ /* 0x000fe400078ec0ff */
[----:B------:R-:W-:-:S07]  /*6b50*/  LOP3.LUT R9, R9, 0xc00, RZ, 0xc0, !PT ;  /* 0x00000c0009097812 */ /* 0x000fce00078ec0ff */
.L_x_178:
[----:B------:R-:W-:-:S03]  /*6b60*/  UMOV UR4, 0xffffffff ;  /* 0xffffffff00047882 */ /* 0x000fc60000000000 */
[----:B------:R-:W-:Y:S05]  /*6b70*/  BRA.DIV UR4, `(.L_x_167) ;  /* 0x0000001204247947 */ /* 0x000fea000b800000 */
[----:B------:R-:W-:-:S13]  /*6b80*/  ELECT P6, URZ, PT ;  /* 0x00000000003f782f */ /* 0x000fda00038c0000 */
.L_x_189:
[----:B------:R-:W0:Y:S01]  /*6b90*/  LDC R3, c[0x0][0x28c] ;  /* 0x0000a300ff037b82 */ /* 0x000e220000000800 */
[----:B------:R-:W-:Y:S01]  /*6ba0*/  BSSY B1, `(.L_x_168) ;  /* 0x000005c000017945 */ /* 0x000fe20003800000 */
[----:B0-----:R-:W-:-:S13]  /*6bb0*/  ISETP.LT.OR P6, PT, R3, 0x1, !P6 ;  /* 0x000000010300780c */ /* 0x001fda00077c1670 */
[----:B------:R-:W-:Y:S05]  /*6bc0*/  @P6 BRA `(.L_x_169) ;  /* 0x0000000400646947 */ /* 0x000fea0003800000 */
[----:B------:R-:W-:Y:S02]  /*6bd0*/  IMAD R6, R2, 0x80, R11 ;  /* 0x0000008002067824 */ /* 0x000fe400078e020b */
[----:B------:R-:W-:Y:S02]  /*6be0*/  IMAD.SHL.U32 R18, R18, 0x40, RZ ;  /* 0x0000004012127824 */ /* 0x000fe400078e00ff */
[----:B------:R-:W-:Y:S02]  /*6bf0*/  IMAD.MOV.U32 R13, RZ, RZ, RZ ;  /* 0x000000ffff0d7224 */ /* 0x000fe400078e00ff */
[----:B------:R-:W-:Y:S02]  /*6c00*/  IMAD.U32 R14, RZ, RZ, UR29 ;  /* 0x0000001dff0e7e24 */ /* 0x000fe4000f8e00ff */
[----:B------:R-:W-:Y:S02]  /*6c10*/  IMAD.MOV.U32 R2, RZ, RZ, R0 ;  /* 0x000000ffff027224 */ /* 0x000fe400078e0000 */
[----:B------:R-:W-:-:S07]  /*6c20*/  IMAD.MOV.U32 R4, RZ, RZ, R8 ;  /* 0x000000ffff047224 */ /* 0x000fce00078e0008 */
.L_x_173:
[----:B------:R-:W0:Y:S01]  /*6c30*/  S2R R12, SR_CgaCtaId ;  /* 0x00000000000c7919 */ /* 0x000e220000008800 */
[----:B------:R-:W-:Y:S01]  /*6c40*/  MOV R3, 0x400 ;  /* 0x0000040000037802 */ /* 0x000fe20000000f00 */
[----:B------:R-:W1:Y:S03]  /*6c50*/  @!P3 LDC R5, c[0x0][0x500] ;  /* 0x00014000ff05bb82 */ /* 0x000e660000000800 */
[----:B0-----:R-:W-:Y:S02]  /*6c60*/  LEA R7, R12, R3, 0x18 ;  /* 0x000000030c077211 */ /* 0x001fe400078ec0ff */
[----:B------:R-:W-:-:S03]  /*6c70*/  SHF.L.U32 R3, R2, 0x1f, RZ ;  /* 0x0000001f02037819 */ /* 0x000fc600000006ff */
[----:B------:R-:W-:-:S04]  /*6c80*/  IMAD R12, R4, 0x8, R7 ;  /* 0x00000008040c7824 */ /* 0x000fc800078e0207 */
[----:B------:R-:W0:Y:S02]  /*6c90*/  SYNCS.PHASECHK.TRANS64.TRYWAIT P1, [R12+URZ+0x10], R3 ;  /* 0x000010030c0075a7 */ /* 0x000e24000802017f */
[----:B01----:R-:W-:Y:S05]  /*6ca0*/  @!P1 BRA `(.L_x_170) ;  /* 0x0000000c00f89947 */ /* 0x003fea0003800000 */
.L_x_190:
[----:B------:R-:W-:Y:S01]  /*6cb0*/  UPRMT UR4, UR30, 0x9910, URZ ;  /* 0x000099101e047896 */ /* 0x000fe2000800003f */
[----:B------:R1:W-:Y:S03]  /*6cc0*/  @!P3 SYNCS.ARRIVE.TRANS64 RZ, [R12+URZ], R5 ;  /* 0x000000050cffb9a7 */ /* 0x0003e6000800003f */
[----:B------:R-:W-:-:S06]  /*6cd0*/  UISETP.NE.AND UP0, UPT, UR4, 0x2, UPT ;  /* 0x000000020400788c */ /* 0x000fcc000bf05270 */
[----:B------:R-:W-:-:S13]  /*6ce0*/  PLOP3.LUT P1, PT, PT, PT, UP0, 0x80, 0x0 ;  /* 0x000000000000781c */ /* 0x000fda0003f2f008 */
[----:B-1----:R-:W-:Y:S05]  /*6cf0*/  @P1 BRA `(.L_x_171) ;  /* 0x0000000000041947 */ /* 0x002fea0003800000 */
[----:B------:R-:W-:Y:S01]  /*6d00*/  BPT.TRAP 0x1 ;  /* 0x000000040000795c */ /* 0x000fe20000300000 */
.L_x_171:
[----:B------:R-:W-:Y:S05]  /*6d10*/  @P0 BRA `(.L_x_172) ;  /* 0x0000000000040947 */ /* 0x000fea0003800000 */
[----:B------:R-:W-:Y:S01]  /*6d20*/  BPT.TRAP 0x1 ;  /* 0x000000040000795c */ /* 0x000fe20000300000 */
.L_x_172:
[C---:B------:R-:W-:Y:S01]  /*6d30*/  IMAD R5, R4.reuse, 0x8000, R7 ;  /* 0x0000800004057824 */ /* 0x040fe200078e0207 */
[----:B------:R-:W-:Y:S01]  /*6d40*/  R2UR UR10, R13 ;  /* 0x000000000d0a72ca */ /* 0x000fe200000e0000 */
[----:B0-----:R-:W-:Y:S01]  /*6d50*/  IMAD R3, R4, 0x4000, R9 ;  /* 0x0000400004037824 */ /* 0x001fe200078e0209 */
[----:B------:R-:W-:Y:S01]  /*6d60*/  R2UR UR9, R12 ;  /* 0x000000000c0972ca */ /* 0x000fe200000e0000 */
[----:B------:R-:W-:Y:S01]  /*6d70*/  UIADD3 UR46, UP0, UR14, 0xf0, URZ ;  /* 0x000000f00e2e7890 */ /* 0x000fe2000ff1e03f */
[----:B------:R-:W-:Y:S01]  /*6d80*/  R2UR UR40, R5 ;  /* 0x00000000052872ca */ /* 0x000fe200000e0000 */
[----:B------:R-:W-:Y:S01]  /*6d90*/  IMAD R3, R3, 0x4, R7 ;  /* 0x0000000403037824 */ /* 0x000fe200078e0207 */
[----:B------:R-:W-:Y:S01]  /*6da0*/  R2UR UR11, R18 ;  /* 0x00000000120b72ca */ /* 0x000fe200000e0000 */
[----:B------:R-:W-:Y:S01]  /*6db0*/  UIADD3.X UR47, URZ, UR15, URZ, UP0, !UPT ;  /* 0x0000000f3f2f7290 */ /* 0x000fe200087fe43f */
[----:B------:R-:W-:Y:S01]  /*6dc0*/  R2UR UR12, R19 ;  /* 0x00000000130c72ca */ /* 0x000fe200000e0000 */
[----:B------:R-:W-:Y:S01]  /*6dd0*/  VIADD R14, R14, 0xffffffff ;  /* 0xffffffff0e0e7836 */ /* 0x000fe20000000000 */
[----:B------:R-:W-:Y:S01]  /*6de0*/  R2UR UR18, R3 ;  /* 0x00000000031272ca */ /* 0x000fe200000e0000 */
[----:B------:R-:W-:Y:S01]  /*6df0*/  UIADD3 UR6, UP1, UR14, 0x1f0, URZ ;  /* 0x000001f00e067890 */ /* 0x000fe2000ff3e03f */
[----:B------:R-:W-:Y:S01]  /*6e00*/  R2UR UR35, R6 ;  /* 0x00000000062372ca */ /* 0x000fe200000e0000 */
[----:B------:R-:W-:Y:S01]  /*6e10*/  UIADD3 UR58, UR10, 0x20, URZ ;  /* 0x000000200a3a7890 */ /* 0x000fe2000fffe03f */
[----:B------:R-:W-:Y:S01]  /*6e20*/  ISETP.GT.AND P2, PT, R14, 0x1, PT ;  /* 0x000000010e00780c */ /* 0x000fe20003f44270 */
[----:B------:R-:W-:Y:S01]  /*6e30*/  UIADD3 UR50, UR10, 0x40, URZ ;  /* 0x000000400a327890 */ /* 0x000fe2000fffe03f */
[----:B------:R-:W-:Y:S01]  /*6e40*/  VIADD R4, R4, 0x1 ;  /* 0x0000000104047836 */ /* 0x000fe20000000000 */
[----:B------:R-:W-:Y:S01]  /*6e50*/  UIADD3 UR8, UR40, 0x100, URZ ;  /* 0x0000010028087890 */ /* 0x000fe2000fffe03f */
[----:B------:R-:W-:Y:S01]  /*6e60*/  VIADD R13, R13, 0x80 ;  /* 0x000000800d0d7836 */ /* 0x000fe20000000000 */
[----:B------:R-:W-:-:S02]  /*6e70*/  UIADD3 UR56, UR40, 0x2100, URZ ;  /* 0x0000210028387890 */ /* 0x000fc4000fffe03f */
[----:B------:R-:W-:Y:S01]  /*6e80*/  UIADD3 UR48, UR40, 0x4100, URZ ;  /* 0x0000410028307890 */ /* 0x000fe2000fffe03f */
[----:B------:R-:W-:Y:S01]  /*6e90*/  ISETP.NE.AND P1, PT, R4, 0x2, PT ;  /* 0x000000020400780c */ /* 0x000fe20003f25270 */
[----:B------:R-:W-:Y:S02]  /*6ea0*/  UIADD3 UR42, UR10, 0x60, URZ ;  /* 0x000000600a2a7890 */ /* 0x000fe4000fffe03f */
[----:B------:R-:W-:Y:S01]  /*6eb0*/  UIADD3 UR40, UR40, 0x6100, URZ ;  /* 0x0000610028287890 */ /* 0x000fe2000fffe03f */
[----:B------:R-:W-:Y:S01]  /*6ec0*/  SEL R3, RZ, 0x1, P1 ;  /* 0x00000001ff037807 */ /* 0x000fe20000800000 */
[----:B------:R-:W-:Y:S01]  /*6ed0*/  UMOV UR4, 0x0 ;  /* 0x0000000000047882 */ /* 0x000fe20000000000 */
[----:B------:R-:W-:Y:S01]  /*6ee0*/  UMOV UR5, 0x10000000 ;  /* 0x1000000000057882 */ /* 0x000fe20000000000 */
[----:B------:R-:W-:Y:S01]  /*6ef0*/  UIADD3.X UR7, URZ, UR15, URZ, UP1, !UPT ;  /* 0x0000000f3f077290 */ /* 0x000fe20008ffe43f */
[----:B------:R0:W-:Y:S01]  /*6f00*/  UTMALDG.3D [UR8], [UR46], desc[UR4] ;  /* 0x000004082e0075b4 */ /* 0x0001e20008011000 */
[----:B------:R-:W-:Y:S01]  /*6f10*/  UIADD3 UR32, UR18, 0x10100, URZ ;  /* 0x0001010012207890 */ /* 0x000fe2000fffe03f */
[----:B------:R-:W-:Y:S01]  /*6f20*/  LOP3.LUT R2, R2, R3, RZ, 0x3c, !PT ;  /* 0x0000000302027212 */ /* 0x000fe200078e3cff */
[----:B------:R-:W-:Y:S01]  /*6f30*/  UIADD3 UR24, UR18, 0x14100, URZ ;  /* 0x0001410012187890 */ /* 0x000fe2000fffe03f */
[----:B------:R-:W-:Y:S01]  /*6f40*/  SEL R4, R4, RZ, P1 ;  /* 0x000000ff04047207 */ /* 0x000fe20000800000 */
[----:B------:R-:W-:Y:S01]  /*6f50*/  UIADD3 UR16, UR18, 0x18100, URZ ;  /* 0x0001810012107890 */ /* 0x000fe2000fffe03f */
[----:B------:R-:W-:Y:S01]  /*6f60*/  UMOV UR57, UR9 ;  /* 0x0000000900397c82 */ /* 0x000fe20008000000 */
        /* <DEDUP_REMOVED lines=8> */
[----:B------:R1:W-:Y:S01]  /*6ff0*/  UTMALDG.3D [UR56], [UR46], desc[UR4] ;  /* 0x000004382e0075b4 */ /* 0x0003e20008011000 */
[----:B------:R-:W-:Y:S01]  /*7000*/  UMOV UR23, 0xf0000 ;  /* 0x000f000000177882 */ /* 0x000fe20000000000 */
[----:B------:R-:W-:Y:S01]  /*7010*/  UMOV UR33, UR9 ;  /* 0x0000000900217c82 */ /* 0x000fe20008000000 */
[----:B------:R-:W-:Y:S01]  /*7020*/  UMOV UR34, UR10 ;  /* 0x0000000a00227c82 */ /* 0x000fe20008000000 */
[----:B------:R-:W-:Y:S01]  /*7030*/  UMOV UR36, UR12 ;  /* 0x0000000c00247c82 */ /* 0x000fe20008000000 */
[----:B------:R-:W-:Y:S01]  /*7040*/  UMOV UR25, UR9 ;  /* 0x0000000900197c82 */ /* 0x000fe20008000000 */
[----:B------:R-:W-:Y:S01]  /*7050*/  UMOV UR27, UR35 ;  /* 0x00000023001b7c82 */ /* 0x000fe20008000000 */
[----:B------:R-:W-:Y:S01]  /*7060*/  UMOV UR28, UR12 ;  /* 0x0000000c001c7c82 */ /* 0x000fe20008000000 */
[----:B0-----:R-:W-:Y:S01]  /*7070*/  UIADD3 UR8, UR18, 0x1c100, URZ ;  /* 0x0001c10012087890 */ /* 0x001fe2000fffe03f */
[----:B------:R1:W-:Y:S01]  /*7080*/  UTMALDG.3D [UR48], [UR46], desc[UR4] ;  /* 0x000004302e0075b4 */ /* 0x0003e20008011000 */
        /* <DEDUP_REMOVED lines=8> */
[----:B------:R1:W-:Y:S01]  /*7110*/  UTMALDG.3D.MULTICAST [UR32], [UR6], UR23, desc[UR4] ;  /* 0x00000420060073b4 */ /* 0x0003e20008011817 */
[----:B------:R1:W-:Y:S01]  /*7120*/  UTMALDG.3D.MULTICAST [UR24], [UR6], UR23, desc[UR4] ;  /* 0x00000418060073b4 */ /* 0x0003e20008011817 */
[----:B------:R1:W-:Y:S01]  /*7130*/  UTMALDG.3D.MULTICAST [UR16], [UR6], UR23, desc[UR4] ;  /* 0x00000410060073b4 */ /* 0x0003e20008011817 */
[----:B------:R1:W-:Y:S02]  /*7140*/  UTMALDG.3D.MULTICAST [UR8], [UR6], UR23, desc[UR4] ;  /* 0x00000408060073b4 */ /* 0x0003e40008011817 */
[----:B-1----:R-:W-:Y:S05]  /*7150*/  @P2 BRA `(.L_x_173) ;  /* 0xfffffff800b42947 */ /* 0x002fea000383ffff */
.L_x_169:
[----:B------:R-:W-:Y:S05]  /*7160*/  BSYNC B1 ;  /* 0x0000000000017941 */ /* 0x000fea0003800000 */
.L_x_168:
[----:B------:R-:W-:Y:S01]  /*7170*/  LOP3.LUT P4, RZ, R10, 0xff, RZ, 0xc0, !PT ;  /* 0x000000ff0aff7812 */ /* 0x000fe2000788c0ff */
[----:B------:R-:W-:Y:S01]  /*7180*/  VIADD R8, R8, UR38 ;  /* 0x0000002608087c36 */ /* 0x000fe20008000000 */
[----:B------:R-:W-:Y:S01]  /*7190*/  ULDC.64 UR4, c[0x0][0x650] ;  /* 0x0001940000047ab9 */ /* 0x000fe20000000a00 */
[----:B------:R-:W-:Y:S01]  /*71a0*/  BSSY B1, `(.L_x_174) ;  /* 0x000006f000017945 */ /* 0x000fe20003800000 */
[----:B------:R-:W-:Y:S01]  /*71b0*/  IMAD.MOV.U32 R18, RZ, RZ, -0x1 ;  /* 0xffffffffff127424 */ /* 0x000fe200078e00ff */
[----:B------:R-:W-:Y:S01]  /*71c0*/  PRMT R10, RZ, 0x7610, R10 ;  /* 0x00007610ff0a7816 */ /* 0x000fe2000000000a */
[----:B------:R-:W-:Y:S01]  /*71d0*/  IMAD.MOV.U32 R19, RZ, RZ, -0x1 ;  /* 0xffffffffff137424 */ /* 0x000fe200078e00ff */
[C---:B------:R-:W-:Y:S02]  /*71e0*/  ISETP.GT.U32.AND P1, PT, R8.reuse, 0x1, PT ;  /* 0x000000010800780c */ /* 0x040fe40003f24070 */
[----:B------:R-:W-:Y:S02]  /*71f0*/  SHF.R.U32.HI R2, RZ, 0x1, R8 ;  /* 0x00000001ff027819 */ /* 0x000fe40000011608 */
[----:B------:R-:W-:-:S02]  /*7200*/  LOP3.LUT R8, R8, 0x1, RZ, 0xc0, !PT ;  /* 0x0000000108087812 */ /* 0x000fc400078ec0ff */
[----:B------:R-:W0:Y:S01]  /*7210*/  @P4 S2R R4, SR_CgaCtaId ;  /* 0x0000000000044919 */ /* 0x000e220000008800 */
[----:B------:R-:W-:Y:S02]  /*7220*/  @P4 MOV R3, 0x400 ;  /* 0x0000040000034802 */ /* 0x000fe40000000f00 */
[----:B------:R-:W-:-:S04]  /*7230*/  LOP3.LUT R2, R2, 0x1, RZ, 0xc0, !PT ;  /* 0x0000000102027812 */ /* 0x000fc800078ec0ff */
[----:B------:R-:W-:Y:S02]  /*7240*/  ISETP.NE.U32.AND P2, PT, R2, 0x1, PT ;  /* 0x000000010200780c */ /* 0x000fe40003f45070 */
[----:B0-----:R-:W-:Y:S01]  /*7250*/  @P4 LEA R3, R4, R3, 0x18 ;  /* 0x0000000304034211 */ /* 0x001fe200078ec0ff */
[----:B------:R-:W-:-:S03]  /*7260*/  IMAD.U32 R4, RZ, RZ, UR38 ;  /* 0x00000026ff047e24 */ /* 0x000fc6000f8e00ff */
[----:B------:R0:W-:Y:S01]  /*7270*/  @P4 SYNCS.ARRIVE.TRANS64.A1T0 RZ, [R3+URZ+0x58], RZ ;  /* 0x000058ff03ff49a7 */ /* 0x0001e2000810003f */
[----:B------:R-:W-:Y:S02]  /*7280*/  IADD3 R16, P4, R16, UR54, RZ ;  /* 0x0000003610107c10 */ /* 0x000fe4000ff9e0ff */
[----:B------:R-:W-:Y:S02]  /*7290*/  ISETP.LT.U32.AND P1, PT, R4, 0x2, P1 ;  /* 0x000000020400780c */ /* 0x000fe40000f21070 */
[----:B------:R-:W-:Y:S02]  /*72a0*/  IADD3.X R17, R17, UR37, RZ, P4, !PT ;  /* 0x0000002511117c10 */ /* 0x000fe4000a7fe4ff */
[----:B------:R-:W-:Y:S02]  /*72b0*/  ISETP.GE.U32.AND P4, PT, R16, UR4, PT ;  /* 0x0000000410007c0c */ /* 0x000fe4000bf86070 */
[----:B0-----:R-:W-:Y:S02]  /*72c0*/  SEL R3, RZ, 0x1, !P1 ;  /* 0x00000001ff037807 */ /* 0x001fe40004800000 */
[----:B------:R-:W-:-:S02]  /*72d0*/  ISETP.GE.U32.AND.EX P1, PT, R17, UR5, PT, P4 ;  /* 0x0000000511007c0c */ /* 0x000fc4000bf26140 */
[----:B------:R-:W-:-:S04]  /*72e0*/  ISETP.GT.U32.AND P2, PT, R4, 0x1, !P2 ;  /* 0x000000010400780c */ /* 0x000fc80005744070 */
[----:B------:R-:W-:-:S04]  /*72f0*/  SEL R2, RZ, 0x1, !P2 ;  /* 0x00000001ff027807 */ /* 0x000fc80005000000 */
[--C-:B------:R-:W-:Y:S01]  /*7300*/  LOP3.LUT R0, R2, R0, R3.reuse, 0x96, !PT ;  /* 0x0000000002007212 */ /* 0x100fe200078e9603 */
[----:B------:R-:W-:Y:S01]  /*7310*/  IMAD.MOV.U32 R2, RZ, RZ, -0x1 ;  /* 0xffffffffff027424 */ /* 0x000fe200078e00ff */
[----:B------:R-:W-:Y:S01]  /*7320*/  PRMT R3, RZ, 0x7610, R3 ;  /* 0x00007610ff037816 */ /* 0x000fe20000000003 */
[----:B------:R-:W-:Y:S06]  /*7330*/  @P1 BRA `(.L_x_175) ;  /* 0x0000000400541947 */ /* 0x000fec0003800000 */
[----:B------:R-:W0:Y:S01]  /*7340*/  S2UR UR4, SR_CTAID.X ;  /* 0x00000000000479c3 */ /* 0x000e220000002500 */
[----:B------:R-:W-:Y:S01]  /*7350*/  ULDC.64 UR6, c[0x0][0x628] ;  /* 0x00018a0000067ab9 */ /* 0x000fe20000000a00 */
[----:B------:R-:W-:Y:S01]  /*7360*/  ULDC UR5, c[0x0][0x150] ;  /* 0x0000540000057ab9 */ /* 0x000fe20000000800 */
[----:B------:R-:W-:Y:S01]  /*7370*/  ISETP.NE.U32.AND P1, PT, RZ, UR6, PT ;  /* 0x00000006ff007c0c */ /* 0x000fe2000bf25070 */
[----:B------:R-:W-:Y:S01]  /*7380*/  ULDC UR8, c[0x0][0x630] ;  /* 0x00018c0000087ab9 */ /* 0x000fe20000000800 */
[----:B------:R-:W-:Y:S01]  /*7390*/  ULDC UR10, c[0x0][0x154] ;  /* 0x00005500000a7ab9 */ /* 0x000fe20000000800 */
[----:B------:R-:W-:Y:S01]  /*73a0*/  IMAD.MOV.U32 R2, RZ, RZ, R16 ;  /* 0x000000ffff027224 */ /* 0x000fe200078e0010 */
[----:B------:R-:W-:Y:S01]  /*73b0*/  ISETP.NE.AND.EX P1, PT, RZ, UR7, PT, P1 ;  /* 0x00000007ff007c0c */ /* 0x000fe2000bf25310 */
[----:B------:R-:W1:Y:S01]  /*73c0*/  S2UR UR9, SR_CTAID.Y ;  /* 0x00000000000979c3 */ /* 0x000e620000002600 */
[----:B0-----:R-:W-:-:S05]  /*73d0*/  I2FP.F32.U32 R3, UR4 ;  /* 0x0000000400037c45 */ /* 0x001fca0008201000 */
[----:B------:R-:W-:Y:S01]  /*73e0*/  FMUL R12, R3, UR5 ;  /* 0x00000005030c7c20 */ /* 0x000fe20008400000 */
[----:B------:R-:W-:-:S05]  /*73f0*/  IMAD.MOV.U32 R3, RZ, RZ, R17 ;  /* 0x000000ffff037224 */ /* 0x000fca00078e0011 */
[----:B------:R-:W-:Y:S05]  /*7400*/  @!P1 BRA `(.L_x_176) ;  /* 0x0000000000289947 */ /* 0x000fea0003800000 */
[----:B------:R-:W-:Y:S02]  /*7410*/  ULDC UR5, c[0x0][0x634] ;  /* 0x00018d0000057ab9 */ /* 0x000fe40000000800 */
[----:B------:R-:W-:-:S05]  /*7420*/  IADD3 R7, P1, R16, UR5, RZ ;  /* 0x0000000510077c10 */ /* 0x000fca000ff3e0ff */
[----:B------:R-:W-:-:S04]  /*7430*/  IMAD.X R13, RZ, RZ, R17, P1 ;  /* 0x000000ffff0d7224 */ /* 0x000fc800008e0611 */
[----:B------:R-:W-:-:S04]  /*7440*/  IMAD.WIDE.U32 R4, R13, UR6, RZ ;  /* 0x000000060d047c25 */ /* 0x000fc8000f8e00ff */
[----:B------:R-:W-:-:S04]  /*7450*/  IMAD.WIDE.U32 R4, P1, R7, UR7, R4 ;  /* 0x0000000707047c25 */ /* 0x000fc8000f820004 */
[----:B------:R-:W-:-:S04]  /*7460*/  IMAD.WIDE.U32 R6, R7, UR6, RZ ;  /* 0x0000000607067c25 */ /* 0x000fc8000f8e00ff */
[----:B------:R-:W-:Y:S01]  /*7470*/  IMAD.X R3, RZ, RZ, RZ, P1 ;  /* 0x000000ffff037224 */ /* 0x000fe200008e06ff */
[----:B------:R-:W-:Y:S01]  /*7480*/  IADD3 RZ, P1, R7, R4, RZ ;  /* 0x0000000407ff7210 */ /* 0x000fe20007f3e0ff */
[----:B------:R-:W-:-:S04]  /*7490*/  IMAD.MOV.U32 R2, RZ, RZ, R5 ;  /* 0x000000ffff027224 */ /* 0x000fc800078e0005 */
[----:B------:R-:W-:-:S08]  /*74a0*/  IMAD.WIDE.U32.X R2, R13, UR7, R2, P1 ;  /* 0x000000070d027c25 */ /* 0x000fd000088e0402 */
.L_x_176:
[--C-:B------:R-:W-:Y:S01]  /*74b0*/  SHF.R.U64 R19, R2, UR8, R3.reuse ;  /* 0x0000000802137c19 */ /* 0x100fe20008001203 */
[----:B------:R-:W0:Y:S01]  /*74c0*/  F2I.U32.TRUNC.NTZ R12, R12 ;  /* 0x0000000c000c7305 */ /* 0x000e22000020f000 */
[----:B------:R-:W-:Y:S01]  /*74d0*/  SHF.R.U32.HI R2, RZ, UR8, R3 ;  /* 0x00000008ff027c19 */ /* 0x000fe20008011603 */
[----:B------:R-:W-:Y:S01]  /*74e0*/  ULDC.64 UR6, c[0x0][0x620] ;  /* 0x0001880000067ab9 */ /* 0x000fe20000000a00 */
[----:B------:R-:W-:Y:S01]  /*74f0*/  IADD3 R5, P1, RZ, -R19, RZ ;  /* 0x80000013ff057210 */ /* 0x000fe20007f3e0ff */
[----:B------:R-:W-:Y:S01]  /*7500*/  ULDC UR8, c[0x0][0x658] ;  /* 0x0001960000087ab9 */ /* 0x000fe20000000800 */
[----:B-1----:R-:W-:Y:S01]  /*7510*/  I2FP.F32.U32 R4, UR9 ;  /* 0x0000000900047c45 */ /* 0x002fe20008201000 */
[----:B------:R-:W-:Y:S02]  /*7520*/  ULDC UR12, c[0x0][0x648] ;  /* 0x00019200000c7ab9 */ /* 0x000fe40000000800 */
[----:B------:R-:W-:Y:S02]  /*7530*/  IMAD.X R2, RZ, RZ, ~R2, P1 ;  /* 0x000000ffff027224 */ /* 0x000fe400008e0e02 */
[----:B------:R-:W-:Y:S01]  /*7540*/  FMUL R6, R4, UR10 ;  /* 0x0000000a04067c20 */ /* 0x000fe20008400000 */
[----:B------:R-:W-:Y:S01]  /*7550*/  ULDC.64 UR10, c[0x0][0x640] ;  /* 0x00019000000a7ab9 */ /* 0x000fe20000000a00 */
[----:B------:R-:W-:Y:S01]  /*7560*/  IMAD R4, R2, UR6, RZ ;  /* 0x0000000602047c24 */ /* 0x000fe2000f8e02ff */
[----:B------:R-:W-:Y:S01]  /*7570*/  ISETP.NE.U32.AND P1, PT, RZ, UR10, PT ;  /* 0x0000000aff007c0c */ /* 0x000fe2000bf25070 */
[C---:B------:R-:W-:Y:S01]  /*7580*/  IMAD.WIDE.U32 R2, R5.reuse, UR6, R16 ;  /* 0x0000000605027c25 */ /* 0x040fe2000f8e0010 */
[----:B0-----:R-:W-:Y:S01]  /*7590*/  R2UR UR5, R12 ;  /* 0x000000000c0572ca */ /* 0x001fe200000e0000 */
[----:B------:R-:W0:Y:S01]  /*75a0*/  F2I.U32.TRUNC.NTZ R6, R6 ;  /* 0x0000000600067305 */ /* 0x000e22000020f000 */
[----:B------:R-:W1:Y:S01]  /*75b0*/  LDC R12, c[0x0][0x610] ;  /* 0x00018400ff0c7b82 */ /* 0x000e620000000800 */
[----:B------:R-:W-:Y:S01]  /*75c0*/  IMAD R5, R5, UR7, R4 ;  /* 0x0000000705057c24 */ /* 0x000fe2000f8e0204 */
[----:B------:R-:W-:Y:S01]  /*75d0*/  ULDC UR6, c[0x0][0x618] ;  /* 0x0001860000067ab9 */ /* 0x000fe20000000800 */
[----:B------:R-:W-:-:S02]  /*75e0*/  ISETP.NE.AND.EX P1, PT, RZ, UR11, PT, P1 ;  /* 0x0000000bff007c0c */ /* 0x000fc4000bf25310 */
[----:B------:R-:W-:-:S05]  /*75f0*/  IMAD.IADD R3, R3, 0x1, R5 ;  /* 0x0000000103037824 */ /* 0x000fca00078e0205 */
[--C-:B------:R-:W-:Y:S02]  /*7600*/  SHF.R.U64 R14, R2, UR6, R3.reuse ;  /* 0x00000006020e7c19 */ /* 0x100fe40008001203 */
[----:B------:R-:W-:Y:S01]  /*7610*/  SHF.R.U32.HI R3, RZ, UR6, R3 ;  /* 0x00000006ff037c19 */ /* 0x000fe20008011603 */
[----:B------:R-:W-:Y:S01]  /*7620*/  ULDC UR6, c[0x0][0x608] ;  /* 0x0001820000067ab9 */ /* 0x000fe20000000800 */
[----:B0-----:R-:W-:Y:S02]  /*7630*/  R2UR UR7, R6 ;  /* 0x00000000060772ca */ /* 0x001fe400000e0000 */
[--C-:B------:R-:W-:Y:S02]  /*7640*/  SHF.R.U64 R15, R14, UR6, R3.reuse ;  /* 0x000000060e0f7c19 */ /* 0x100fe40008001203 */
[----:B------:R-:W-:Y:S01]  /*7650*/  SHF.R.U32.HI R2, RZ, UR6, R3 ;  /* 0x00000006ff027c19 */ /* 0x000fe20008011603 */
[----:B------:R-:W-:-:S03]  /*7660*/  UIADD3 UR6, -UR5, URZ, URZ ;  /* 0x0000003f05067290 */ /* 0x000fc6000fffe13f */
[--C-:B------:R-:W-:Y:S01]  /*7670*/  SHF.R.U64 R21, R15, UR8, R2.reuse ;  /* 0x000000080f157c19 */ /* 0x100fe20008001202 */
[----:B------:R-:W-:Y:S01]  /*7680*/  ULDC UR5, c[0x0][0x144] ;  /* 0x0000510000057ab9 */ /* 0x000fe20000000800 */
[----:B------:R-:W-:-:S03]  /*7690*/  SHF.R.U32.HI R3, RZ, UR8, R2 ;  /* 0x00000008ff037c19 */ /* 0x000fc60008011602 */
[----:B------:R-:W-:Y:S01]  /*76a0*/  IMAD.MOV.U32 R2, RZ, RZ, R21 ;  /* 0x000000ffff027224 */ /* 0x000fe200078e0015 */
[----:B------:R-:W-:Y:S06]  /*76b0*/  @!P1 BRA `(.L_x_177) ;  /* 0x0000000000289947 */ /* 0x000fec0003800000 */
        /* <DEDUP_REMOVED lines=10> */
.L_x_177:
[----:B------:R-:W-:Y:S01]  /*7760*/  UISETP.NE.AND UP0, UPT, UR45, URZ, UPT ;  /* 0x0000003f2d00728c */ /* 0x000fe2000bf05270 */
[----:B------:R-:W-:Y:S01]  /*7770*/  SHF.R.U64 R3, R2, UR12, R3 ;  /* 0x0000000c02037c19 */ /* 0x000fe20008001203 */
[----:B------:R-:W-:Y:S01]  /*7780*/  UIADD3 UR7, -UR7, URZ, URZ ;  /* 0x0000003f07077290 */ /* 0x000fe2000fffe13f */
[----:B------:R-:W-:Y:S01]  /*7790*/  LOP3.LUT R2, R15, UR22, RZ, 0xc0, !PT ;  /* 0x000000160f027c12 */ /* 0x000fe2000f8ec0ff */
[----:B------:R-:W-:Y:S01]  /*77a0*/  UIMAD UR4, UR5, UR6, UR4 ;  /* 0x00000006050472a4 */ /* 0x000fe2000f8e0204 */
[----:B------:R-:W-:Y:S01]  /*77b0*/  LOP3.LUT R5, R14, UR13, RZ, 0xc0, !PT ;  /* 0x0000000d0e057c12 */ /* 0x000fe2000f8ec0ff */
[----:B------:R-:W-:Y:S01]  /*77c0*/  IMAD.MOV R4, RZ, RZ, -R3 ;  /* 0x000000ffff047224 */ /* 0x000fe200078e0a03 */
[----:B------:R-:W-:Y:S01]  /*77d0*/  ULDC UR5, c[0x0][0x148] ;  /* 0x0000520000057ab9 */ /* 0x000fe20000000800 */
[----:B------:R-:W-:Y:S01]  /*77e0*/  IMAD R3, R3, UR21, R2 ;  /* 0x0000001503037c24 */ /* 0x000fe2000f8e0202 */
[----:B------:R-:W-:Y:S02]  /*77f0*/  PLOP3.LUT P1, PT, PT, PT, UP0, 0x80, 0x0 ;  /* 0x000000000000781c */ /* 0x000fe40003f2f008 */
[----:B------:R-:W-:-:S03]  /*7800*/  @UP0 UIMAD UR4, UR5, UR7, UR9 ;  /* 0x00000007050402a4 */ /* 0x000fc6000f8e0209 */
[----:B------:R-:W-:Y:S02]  /*7810*/  ULDC UR5, c[0x0][0x638] ;  /* 0x00018e0000057ab9 */ /* 0x000fe40000000800 */
[----:B------:R-:W-:Y:S02]  /*7820*/  IMAD R2, R4, UR5, R21 ;  /* 0x0000000504027c24 */ /* 0x000fe4000f8e0215 */
[----:B-1----:R-:W-:Y:S01]  /*7830*/  IMAD R12, R3, R12, UR4 ;  /* 0x00000004030c7e24 */ /* 0x002fe2000f8e020c */
[----:B------:R-:W-:Y:S01]  /*7840*/  ULDC UR4, c[0x0][0x600] ;  /* 0x0001800000047ab9 */ /* 0x000fe20000000800 */
[----:B------:R-:W-:Y:S02]  /*7850*/  IMAD.MOV.U32 R3, RZ, RZ, 0x1 ;  /* 0x00000001ff037424 */ /* 0x000fe400078e00ff */
[----:B------:R-:W-:-:S05]  /*7860*/  IMAD R5, R2, UR4, R5 ;  /* 0x0000000402057c24 */ /* 0x000fca000f8e0205 */
[----:B------:R-:W-:Y:S02]  /*7870*/  SEL R2, R5, R12, !P1 ;  /* 0x0000000c05027207 */ /* 0x000fe40004800000 */
[----:B------:R-:W-:-:S07]  /*7880*/  SEL R18, R12, R5, !P1 ;  /* 0x000000050c127207 */ /* 0x000fce0004800000 */
.L_x_175:
[----:B------:R-:W-:Y:S05]  /*7890*/  BSYNC B1 ;  /* 0x0000000000017941 */ /* 0x000fea0003800000 */
.L_x_174:
[----:B------:R-:W-:-:S13]  /*78a0*/  LOP3.LUT P1, RZ, R3, 0xff, RZ, 0xc0, !PT ;  /* 0x000000ff03ff7812 */ /* 0x000fda000782c0ff */
[----:B------:R-:W-:Y:S05]  /*78b0*/  @P1 BRA `(.L_x_178) ;  /* 0xfffffff000a81947 */ /* 0x000fea000383ffff */
[----:B------:R-:W-:Y:S05]  /*78c0*/  BSYNC B0 ;  /* 0x0000000000007941 */ /* 0x000fea0003800000 */
.L_x_166:
[----:B------:R-:W-:-:S03]  /*78d0*/  UMOV UR4, 0xffffffff ;  /* 0xffffffff00047882 */ /* 0x000fc60000000000 */
[----:B------:R-:W-:Y:S05]  /*78e0*/  BRA.DIV UR4, `(.L_x_179) ;  /* 0x0000000204fc7947 */ /* 0x000fea000b800000 */
[----:B------:R-:W-:-:S13]  /*78f0*/  ELECT P6, URZ, PT ;  /* 0x00000000003f782f */ /* 0x000fda00038c0000 */
.L_x_193:
[----:B------:R-:W-:Y:S04]  /*7900*/  BSSY B0, `(.L_x_180) ;  /* 0x000001a000007945 */ /* 0x000fe80003800000 */
[----:B------:R-:W-:Y:S05]  /*7910*/  @!P6 BRA `(.L_x_181) ;  /* 0x000000000060e947 */ /* 0x000fea0003800000 */
[----:B------:R-:W-:-:S04]  /*7920*/  ULOP3.LUT UR4, UR39, 0x2, URZ, 0xfc, !UPT ;  /* 0x0000000227047892 */ /* 0x000fc8000f8efc3f */
[----:B------:R-:W-:-:S06]  /*7930*/  UISETP.NE.AND UP0, UPT, UR4, 0x3, UPT ;  /* 0x000000030400788c */ /* 0x000fcc000bf05270 */
[----:B------:R-:W-:-:S13]  /*7940*/  PLOP3.LUT P0, PT, PT, PT, UP0, 0x80, 0x0 ;  /* 0x000000000000781c */ /* 0x000fda0003f0f008 */
[----:B------:R-:W-:Y:S05]  /*7950*/  @!P0 BRA `(.L_x_182) ;  /* 0x0000000000048947 */ /* 0x000fea0003800000 */
[----:B------:R-:W-:Y:S01]  /*7960*/  BPT.TRAP 0x1 ;  /* 0x000000040000795c */ /* 0x000fe20000300000 */
.L_x_182:
[----:B------:R-:W0:Y:S01]  /*7970*/  S2R R3, SR_CgaCtaId ;  /* 0x0000000000037919 */ /* 0x000e220000008800 */
[----:B------:R-:W-:-:S04]  /*7980*/  MOV R2, 0x400 ;  /* 0x0000040000027802 */ /* 0x000fc80000000f00 */
[----:B0-----:R-:W-:Y:S02]  /*7990*/  LEA R3, R3, R2, 0x18 ;  /* 0x0000000203037211 */ /* 0x001fe400078ec0ff */
[----:B------:R-:W-:-:S03]  /*79a0*/  SHF.L.U32 R2, R0, 0x1f, RZ ;  /* 0x0000001f00027819 */ /* 0x000fc600000006ff */
[----:B------:R-:W-:-:S04]  /*79b0*/  VIADD R3, R3, 0x10 ;  /* 0x0000001003037836 */ /* 0x000fc80000000000 */
[C---:B------:R-:W-:Y:S02]  /*79c0*/  IMAD R7, R8.reuse, 0x8, R3 ;  /* 0x0000000808077824 */ /* 0x040fe400078e0203 */
[----:B------:R-:W-:Y:S02]  /*79d0*/  VIADD R8, R8, 0x1 ;  /* 0x0000000108087836 */ /* 0x000fe40000000000 */
[----:B------:R-:W0:Y:S03]  /*79e0*/  SYNCS.PHASECHK.TRANS64.TRYWAIT P0, [R7+URZ], R2 ;  /* 0x00000002070075a7 */ /* 0x000e26000800017f */
[----:B------:R-:W-:-:S04]  /*79f0*/  ISETP.NE.AND P1, PT, R8, 0x2, PT ;  /* 0x000000020800780c */ /* 0x000fc80003f25270 */
[----:B------:R-:W-:Y:S02]  /*7a00*/  SEL R5, RZ, 0x1, P1 ;  /* 0x00000001ff057807 */ /* 0x000fe40000800000 */
[----:B------:R-:W-:Y:S02]  /*7a10*/  SEL R8, R8, RZ, P1 ;  /* 0x000000ff08087207 */ /* 0x000fe40000800000 */
[----:B------:R-:W-:Y:S01]  /*7a20*/  LOP3.LUT R0, R0, R5, RZ, 0x3c, !PT ;  /* 0x0000000500007212 */ /* 0x000fe200078e3cff */
[----:B0-----:R-:W-:Y:S06]  /*7a30*/  @!P0 BRA `(.L_x_183) ;  /* 0x0000000000c88947 */ /* 0x001fec0003800000 */
.L_x_194:
[----:B------:R-:W-:Y:S01]  /*7a40*/  IMAD R3, R8, 0x8, R3 ;  /* 0x0000000808037824 */ /* 0x000fe200078e0203 */
[----:B------:R-:W-:-:S07]  /*7a50*/  SHF.L.U32 R0, R0, 0x1f, RZ ;  /* 0x0000001f00007819 */ /* 0x000fce00000006ff */
.L_x_184:
[----:B-1----:R1:W2:Y:S02]  /*7a60*/  SYNCS.PHASECHK.TRANS64.TRYWAIT P0, [R3+URZ], R0 ;  /* 0x00000000030075a7 */ /* 0x0022a4000800017f */
[----:B--2---:R-:W-:Y:S05]  /*7a70*/  @!P0 NANOSLEEP.SYNCS 0x989680 ;  /* 0x009896800000895d */ /* 0x004fea0003900000 */
[----:B------:R-:W2:Y:S02]  /*7a80*/  @!P0 SYNCS.PHASECHK.TRANS64 P0, [R3+URZ], R0 ;  /* 0x00000000030085a7 */ /* 0x000ea4000800007f */
[----:B--2---:R-:W-:Y:S05]  /*7a90*/  @!P0 BRA `(.L_x_184) ;  /* 0xfffffffc00f08947 */ /* 0x004fea000383ffff */
.L_x_181:
[----:B------:R-:W-:Y:S05]  /*7aa0*/  BSYNC B0 ;  /* 0x0000000000007941 */ /* 0x000fea0003800000 */
.L_x_180:
[----:B------:R-:W-:Y:S05]  /*7ab0*/  EXIT ;  /* 0x000000000000794d */ /* 0x000fea0003800000 */
.L_x_18:
[----:B0-----:R0:W1:Y:S02]  /*7ac0*/  SYNCS.PHASECHK.TRANS64.TRYWAIT P0, [R97+URZ+-0x8], R0 ;  /* 0xfffff800610075a7 */ /* 0x001064000800017f */
[----:B-1----:R-:W-:Y:S05]  /*7ad0*/  @!P0 NANOSLEEP.SYNCS 0x989680 ;  /* 0x009896800000895d */ /* 0x002fea0003900000 */
[----:B------:R-:W1:Y:S02]  /*7ae0*/  @!P0 SYNCS.PHASECHK.TRANS64 P0, [R97+URZ+-0x8], R0 ;  /* 0xfffff800610085a7 */ /* 0x000e64000800007f */
[----:B-1----:R-:W-:Y:S05]  /*7af0*/  @!P0 BRA `(.L_x_18) ;  /* 0xfffffffc00f08947 */ /* 0x002fea000383ffff */
[----:B------:R-:W-:Y:S05]  /*7b00*/  BRA `(.L_x_185) ;  /* 0xffffff9c005c7947 */ /* 0x000fea000383ffff */
.L_x_23:
[----:B-1----:R1:W2:Y:S02]  /*7b10*/  SYNCS.PHASECHK.TRANS64.TRYWAIT P1, [R3+URZ], R0 ;  /* 0x00000000030075a7 */ /* 0x0022a4000802017f */
[----:B--2---:R-:W-:Y:S05]  /*7b20*/  @!P1 NANOSLEEP.SYNCS 0x989680 ;  /* 0x009896800000995d */ /* 0x004fea0003900000 */
[----:B------:R-:W2:Y:S02]  /*7b30*/  @!P1 SYNCS.PHASECHK.TRANS64 P1, [R3+URZ], R0 ;  /* 0x00000000030095a7 */ /* 0x000ea4000802007f */
[----:B--2---:R-:W-:Y:S05]  /*7b40*/  @!P1 BRA `(.L_x_23) ;  /* 0xfffffffc00f09947 */ /* 0x004fea000383ffff */
[----:B------:R-:W-:Y:S05]  /*7b50*/  BRA `(.L_x_22) ;  /* 0xffffff9c00d47947 */ /* 0x000fea000383ffff */
.L_x_28:
[----:B-1----:R-:W-:-:S04]  /*7b60*/  IMAD.U32 R5, RZ, RZ, UR4 ;  /* 0x00000004ff057e24 */ /* 0x002fc8000f8e00ff */
[----:B------:R1:W2:Y:S03]  /*7b70*/  SYNCS.PHASECHK.TRANS64.TRYWAIT P1, [R5+URZ], R4 ;  /* 0x00000004050075a7 */ /* 0x0002a6000802017f */
[----:B--2---:R-:W-:Y:S05]  /*7b80*/  @!P1 NANOSLEEP.SYNCS 0x989680 ;  /* 0x009896800000995d */ /* 0x004fea0003900000 */
[----:B------:R-:W2:Y:S02]  /*7b90*/  @!P1 SYNCS.PHASECHK.TRANS64 P1, [R5+URZ], R4 ;  /* 0x00000004050095a7 */ /* 0x000ea4000802007f */
[----:B--2---:R-:W-:Y:S05]  /*7ba0*/  @!P1 BRA `(.L_x_28) ;  /* 0xfffffffc00ec9947 */ /* 0x004fea000383ffff */
[----:B------:R-:W-:Y:S05]  /*7bb0*/  BRA `(.L_x_27) ;  /* 0xffffffa400f47947 */ /* 0x000fea000383ffff */
.L_x_34:
[----:B0-----:R0:W1:Y:S02]  /*7bc0*/  SYNCS.PHASECHK.TRANS64.TRYWAIT P0, [R97+URZ+0x8], R0 ;  /* 0x00000800610075a7 */ /* 0x001064000800017f */
[----:B-1----:R-:W-:Y:S05]  /*7bd0*/  @!P0 NANOSLEEP.SYNCS 0x989680 ;  /* 0x009896800000895d */ /* 0x002fea0003900000 */
[----:B------:R-:W1:Y:S02]  /*7be0*/  @!P0 SYNCS.PHASECHK.TRANS64 P0, [R97+URZ+0x8], R0 ;  /* 0x00000800610085a7 */ /* 0x000e64000800007f */
[----:B-1----:R-:W-:Y:S05]  /*7bf0*/  @!P0 BRA `(.L_x_34) ;  /* 0xfffffffc00f08947 */ /* 0x002fea000383ffff */
[----:B------:R-:W-:Y:S05]  /*7c00*/  BRA `(.L_x_186) ;  /* 0xffffffb000607947 */ /* 0x000fea000383ffff */
.L_x_167:
[----:B------:R-:W-:Y:S01]  /*7c10*/  BSSY B1, `(.L_x_187) ;  /* 0x0000006000017945 */ /* 0x000fe20003800000 */
[----:B------:R-:W-:-:S07]  /*7c20*/  IMAD.MOV.U32 R15, RZ, RZ, -0x1 ;  /* 0xffffffffff0f7424 */ /* 0x000fce00078e00ff */
[----:B-----5:R-:W-:Y:S05]  /*7c30*/  WARPSYNC.COLLECTIVE R15, `(.L_x_188) ;  /* 0x000000000f0c7348 */ /* 0x020fea0003c00000 */
[----:B------:R-:W-:Y:S02]  /*7c40*/  ELECT P6, UR62, PT ;  /* 0x00000000003e782f */ /* 0x000fe400038c0000 */
[----:B------:R-:W-:Y:S01]  /*7c50*/  MOV R14, UR62 ;  /* 0x0000003e000e7c02 */ /* 0x000fe20008000f00 */
[----:B-----5:R-:W-:Y:S10]  /*7c60*/  ENDCOLLECTIVE ;  /* 0x000000000000791b */ /* 0x020ff40003800000 */
.L_x_188:
[----:B------:R-:W-:Y:S05]  /*7c70*/  BSYNC B1 ;  /* 0x0000000000017941 */ /* 0x000fea0003800000 */
.L_x_187:
[----:B------:R-:W-:Y:S05]  /*7c80*/  BRA `(.L_x_189) ;  /* 0xffffffec00c07947 */ /* 0x000fea000383ffff */
.L_x_170:
[----:B0-----:R0:W1:Y:S02]  /*7c90*/  SYNCS.PHASECHK.TRANS64.TRYWAIT P1, [R12+URZ+0x10], R3 ;  /* 0x000010030c0075a7 */ /* 0x001064000802017f */
[----:B-1----:R-:W-:Y:S05]  /*7ca0*/  @!P1 NANOSLEEP.SYNCS 0x989680 ;  /* 0x009896800000995d */ /* 0x002fea0003900000 */
[----:B------:R-:W1:Y:S02]  /*7cb0*/  @!P1 SYNCS.PHASECHK.TRANS64 P1, [R12+URZ+0x10], R3 ;  /* 0x000010030c0095a7 */ /* 0x000e64000802007f */
[----:B-1----:R-:W-:Y:S05]  /*7cc0*/  @!P1 BRA `(.L_x_170) ;  /* 0xfffffffc00f09947 */ /* 0x002fea000383ffff */
[----:B------:R-:W-:Y:S05]  /*7cd0*/  BRA `(.L_x_190) ;  /* 0xffffffec00f47947 */ /* 0x000fea000383ffff */
.L_x_179:
[----:B------:R-:W-:Y:S01]  /*7ce0*/  BSSY B0, `(.L_x_191) ;  /* 0x0000006000007945 */ /* 0x000fe20003800000 */
[----:B------:R-:W-:-:S07]  /*7cf0*/  IMAD.MOV.U32 R15, RZ, RZ, -0x1 ;  /* 0xffffffffff0f7424 */ /* 0x000fce00078e00ff */
[----:B-----5:R-:W-:Y:S05]  /*7d00*/  WARPSYNC.COLLECTIVE R15, `(.L_x_192) ;  /* 0x000000000f0c7348 */ /* 0x020fea0003c00000 */
[----:B------:R-:W-:Y:S02]  /*7d10*/  ELECT P6, UR62, PT ;  /* 0x00000000003e782f */ /* 0x000fe400038c0000 */
[----:B------:R-:W-:Y:S01]  /*7d20*/  MOV R14, UR62 ;  /* 0x0000003e000e7c02 */ /* 0x000fe20008000f00 */
[----:B-----5:R-:W-:Y:S10]  /*7d30*/  ENDCOLLECTIVE ;  /* 0x000000000000791b */ /* 0x020ff40003800000 */
.L_x_192:
[----:B------:R-:W-:Y:S05]  /*7d40*/  BSYNC B0 ;  /* 0x0000000000007941 */ /* 0x000fea0003800000 */
.L_x_191:
[----:B------:R-:W-:Y:S05]  /*7d50*/  BRA `(.L_x_193) ;  /* 0xfffffff800e87947 */ /* 0x000fea000383ffff */
.L_x_183:
[----:B0-----:R0:W1:Y:S02]  /*7d60*/  SYNCS.PHASECHK.TRANS64.TRYWAIT P0, [R7+URZ], R2 ;  /* 0x00000002070075a7 */ /* 0x001064000800017f */
[----:B-1----:R-:W-:Y:S05]  /*7d70*/  @!P0 NANOSLEEP.SYNCS 0x989680 ;  /* 0x009896800000895d */ /* 0x002fea0003900000 */
[----:B------:R-:W1:Y:S02]  /*7d80*/  @!P0 SYNCS.PHASECHK.TRANS64 P0, [R7+URZ], R2 ;  /* 0x00000002070085a7 */ /* 0x000e64000800007f */
[----:B-1----:R-:W-:Y:S05]  /*7d90*/  @!P0 BRA `(.L_x_183) ;  /* 0xfffffffc00f08947 */ /* 0x002fea000383ffff */
[----:B------:R-:W-:Y:S05]  /*7da0*/  BRA `(.L_x_194) ;  /* 0xfffffffc00247947 */ /* 0x000fea000383ffff */
.L_x_195:
[----:B------:R-:W-:-:S00]  /*7db0*/  BRA `(.L_x_195) ;  /* 0xfffffffc00fc7947 */ /* 0x000fc0000383ffff */
[----:B------:R-:W-:-:S00]  /*7dc0*/  NOP ;  /* 0x0000000000007918 */ /* 0x000fc00000000000 */
        /* <DEDUP_REMOVED lines=11> */
.L_x_196:


//--------------------- .nv.global.init           --------------------------
	.section	.nv.global.init,"aw",@progbits
.nv.global.init:
	.type		$str$22,@object
	.size		$str$22,($str$23 - $str$22)
$str$22:
        /*0000*/ 	.byte	0x6b, 0x5f, 0x74, 0x69, 0x6c, 0x65, 0x5f, 0x63, 0x6f, 0x75, 0x6e, 0x74, 0x20, 0x3e, 0x3d, 0x20
        /*0010*/ 	.byte	0x31, 0x00
	.type		$str$23,@object
	.size		$str$23,(__unnamed_1 - $str$23)
$str$23:
        /*0012*/ 	.byte	0x2f, 0x74, 0x6d, 0x70, 0x2f, 0x63, 0x75, 0x74, 0x6c, 0x61, 0x73, 0x73, 0x5f, 0x73, 0x77, 0x65
        /*0022*/ 	.byte	0x65, 0x70, 0x5f, 0x73, 0x72, 0x63, 0x2f, 0x69, 0x6e, 0x63, 0x6c, 0x75, 0x64, 0x65, 0x2f, 0x63
        /*0032*/ 	.byte	0x75, 0x74, 0x6c, 0x61, 0x73, 0x73, 0x2f, 0x67, 0x65, 0x6d, 0x6d, 0x2f, 0x63, 0x6f, 0x6c, 0x6c
        /*0042*/ 	.byte	0x65, 0x63, 0x74, 0x69, 0x76, 0x65, 0x2f, 0x73, 0x6d, 0x39, 0x30, 0x5f, 0x6d, 0x6d, 0x61, 0x5f
        /*0052*/ 	.byte	0x74, 0x6d, 0x61, 0x5f, 0x67, 0x6d, 0x6d, 0x61, 0x5f, 0x73, 0x73, 0x5f, 0x77, 0x61, 0x72, 0x70
        /*0062*/ 	.byte	0x73, 0x70, 0x65, 0x63, 0x69, 0x61, 0x6c, 0x69, 0x7a, 0x65, 0x64, 0x2e, 0x68, 0x70, 0x70, 0x00
	.type		__unnamed_1,@object
	.size		__unnamed_1,(.L_0 - __unnamed_1)
__unnamed_1:
        /*0072*/ 	.byte	0x76, 0x6f, 0x69, 0x64, 0x20, 0x63, 0x75, 0x74, 0x6c, 0x61, 0x73, 0x73, 0x3a, 0x3a, 0x67, 0x65
        /* <DEDUP_REMOVED lines=175> */
        /*0b72*/ 	.byte	0x69, 0x64, 0x65, 0x6e, 0x74, 0x69, 0x74, 0x79, 0x5d, 0x00
.L_0:


//--------------------- .nv.shared._ZN7cutlass13device_kernelINS_4gemm6kernel13GemmUniversalIN4cute5tupleIJiiiiEEENS1_10collective13CollectiveMmaINS1_34MainloopSm90TmaGmmaWarpSpecializedILi2ENS5_IJNS4_1CILi4EEENSA_ILi1EEESC_EEENS1_32KernelTmaWarpSpecializedPingpongEEENS5_IJNSA_ILi64EEENSA_ILi128EEESH_EEEfNS5_IJlSC_lEEEfSJ_NS4_8TiledMMAINS4_8MMA_AtomIJNS4_4SM904GMMA30MMA_64x128x8_F32TF32TF32_SS_TNILNSN_7ScaleInE1ELSP_1EEEEEENS4_6LayoutINS5_IJSC_SC_SC_EEENS5_IJNSA_ILi0EEESU_SU_EEEEENS5_IJNS4_10UnderscoreESX_SX_EEEEENS4_13SM90_TMA_LOADENS4_14ComposedLayoutINS4_7SwizzleILi3ELi4ELi3EEENS4_18smem_ptr_flag_bitsILi32EEENSS_INS5_IJNSA_ILi8EEENSA_ILi32EEEEEENS5_IJS17_SC_EEEEEEEvNS4_8identityENS4_23SM90_TMA_LOAD_MULTICASTES1B_vS1C_EENS_8epilogue10collective6detail29Sm90TmaWarpSpecializedAdapterINS1G_15DefaultEpilogueIfSJ_SJ_NS1F_6thread17LinearCombinationIfLi1EffLNS1K_9ScaleType4KindE0ELNS_15FloatRoundStyleE2EfEENS1_15EpilogueDefaultEEEEEvvEEEEvNT_6ParamsE --------------------------
	.section	.nv.shared._ZN7cutlass13device_kernelINS_4gemm6kernel13GemmUniversalIN4cute5tupleIJiiiiEEENS1_10collective13CollectiveMmaINS1_34MainloopSm90TmaGmmaWarpSpecializedILi2ENS5_IJNS4_1CILi4EEENSA_ILi1EEESC_EEENS1_32KernelTmaWarpSpecializedPingpongEEENS5_IJNSA_ILi64EEENSA_ILi128EEESH_EEEfNS5_IJlSC_lEEEfSJ_NS4_8TiledMMAINS4_8MMA_AtomIJNS4_4SM904GMMA30MMA_64x128x8_F32TF32TF32_SS_TNILNSN_7ScaleInE1ELSP_1EEEEEENS4_6LayoutINS5_IJSC_SC_SC_EEENS5_IJNSA_ILi0EEESU_SU_EEEEENS5_IJNS4_10UnderscoreESX_SX_EEEEENS4_13SM90_TMA_LOADENS4_14ComposedLayoutINS4_7SwizzleILi3ELi4ELi3EEENS4_18smem_ptr_flag_bitsILi32EEENSS_INS5_IJNSA_ILi8EEENSA_ILi32EEEEEENS5_IJS17_SC_EEEEEEEvNS4_8identityENS4_23SM90_TMA_LOAD_MULTICASTES1B_vS1C_EENS_8epilogue10collective6detail29Sm90TmaWarpSpecializedAdapterINS1G_15DefaultEpilogueIfSJ_SJ_NS1F_6thread17LinearCombinationIfLi1EffLNS1K_9ScaleType4KindE0ELNS_15FloatRoundStyleE2EfEENS1_15EpilogueDefaultEEEEEvvEEEEvNT_6ParamsE,"aw",@nobits
	.sectionflags	@""
	.align	16
	.zero		1024


//--------------------- .nv.shared.reserved.0     --------------------------
	.section	.nv.shared.reserved.0,"aw",@nobits
	.weak		__nv_reservedSMEM_offset_0_alias
	.size		__nv_reservedSMEM_offset_0_alias, 0, 0
	.other		__nv_reservedSMEM_offset_0_alias,@"STO_CUDA_RESERVED_SHARED STV_DEFAULT"
__nv_reservedSMEM_offset_0_alias:
	.zero		0


//--------------------- .nv.global                --------------------------
	.section	.nv.global,"aw",@nobits
.nv.global:
	.type		_ZN40_INTERNAL_4d25e242_4_k_cu_36569d4e_230904cute1_E,@object
	.size		_ZN40_INTERNAL_4d25e242_4_k_cu_36569d4e_230904cute1_E,(_ZN40_INTERNAL_4d25e242_4_k_cu_36569d4e_230904cuda3std3__45__cpo6cbeginE - _ZN40_INTERNAL_4d25e242_4_k_cu_36569d4e_230904cute1_E)
_ZN40_INTERNAL_4d25e242_4_k_cu_36569d4e_230904cute1_E:
	.zero		1
	.type		_ZN40_INTERNAL_4d25e242_4_k_cu_36569d4e_230904cuda3std3__45__cpo6cbeginE,@object
	.size		_ZN40_INTERNAL_4d25e242_4_k_cu_36569d4e_230904cuda3std3__45__cpo6cbeginE,(_ZN40_INTERNAL_4d25e242_4_k_cu_36569d4e_230904cuda3std3__48in_placeE - _ZN40_INTERNAL_4d25e242_4_k_cu_36569d4e_230904cuda3std3__45__cpo6cbeginE)
_ZN40_INTERNAL_4d25e242_4_k_cu_36569d4e_230904cuda3std3__45__cpo6cbeginE:
	.zero		1
	.type		_ZN40_INTERNAL_4d25e242_4_k_cu_36569d4e_230904cuda3std3__48in_placeE,@object
	.size		_ZN40_INTERNAL_4d25e242_4_k_cu_36569d4e_230904cuda3std3__48in_placeE,(_ZN40_INTERNAL_4d25e242_4_k_cu_36569d4e_230904cuda3std6ranges3__45__cpo9iter_moveE - _ZN40_INTERNAL_4d25e242_4_k_cu_36569d4e_230904cuda3std3__48in_placeE)
_ZN40_INTERNAL_4d25e242_4_k_cu_36569d4e_230904cuda3std3__48in_placeE:
	.zero		1
	.type		_ZN40_INTERNAL_4d25e242_4_k_cu_36569d4e_230904cuda3std6ranges3__45__cpo9iter_moveE,@object
	.size		_ZN40_INTERNAL_4d25e242_4_k_cu_36569d4e_230904cuda3std6ranges3__45__cpo9iter_moveE,(_ZN40_INTERNAL_4d25e242_4_k_cu_36569d4e_230904cuda3std3__45__cpo5beginE - _ZN40_INTERNAL_4d25e242_4_k_cu_36569d4e_230904cuda3std6ranges3__45__cpo9iter_moveE)
_ZN40_INTERNAL_4d25e242_4_k_cu_36569d4e_230904cuda3std6ranges3__45__cpo9iter_moveE:
	.zero		1
	.type		_ZN40_INTERNAL_4d25e242_4_k_cu_36569d4e_230904cuda3std3__45__cpo5beginE,@object
	.size		_ZN40_INTERNAL_4d25e242_4_k_cu_36569d4e_230904cuda3std3__45__cpo5beginE,(_ZN40_INTERNAL_4d25e242_4_k_cu_36569d4e_230904cuda3std3__442_GLOBAL__N__4d25e242_4_k_cu_36569d4e_230906ignoreE - _ZN40_INTERNAL_4d25e242_4_k_cu_36569d4e_230904cuda3std3__45__cpo5beginE)
_ZN40_INTERNAL_4d25e242_4_k_cu_36569d4e_230904cuda3std3__45__cpo5beginE:
	.zero		1
	.type		_ZN40_INTERNAL_4d25e242_4_k_cu_36569d4e_230904cuda3std3__442_GLOBAL__N__4d25e242_4_k_cu_36569d4e_230906ignoreE,@object
	.size		_ZN40_INTERNAL_4d25e242_4_k_cu_36569d4e_230904cuda3std3__442_GLOBAL__N__4d25e242_4_k_cu_36569d4e_230906ignoreE,(_ZN40_INTERNAL_4d25e242_4_k_cu_36569d4e_230904cute7productE - _ZN40_INTERNAL_4d25e242_4_k_cu_36569d4e_230904cuda3std3__442_GLOBAL__N__4d25e242_4_k_cu_36569d4e_230906ignoreE)
_ZN40_INTERNAL_4d25e242_4_k_cu_36569d4e_230904cuda3std3__442_GLOBAL__N__4d25e242_4_k_cu_36569d4e_230906ignoreE:
	.zero		1
	.type		_ZN40_INTERNAL_4d25e242_4_k_cu_36569d4e_230904cute7productE,@object
	.size		_ZN40_INTERNAL_4d25e242_4_k_cu_36569d4e_230904cute7productE,(_ZN40_INTERNAL_4d25e242_4_k_cu_36569d4e_230904cuda3std3__45__cpo3endE - _ZN40_INTERNAL_4d25e242_4_k_cu_36569d4e_230904cute7productE)
_ZN40_INTERNAL_4d25e242_4_k_cu_36569d4e_230904cute7productE:
	.zero		1
	.type		_ZN40_INTERNAL_4d25e242_4_k_cu_36569d4e_230904cuda3std3__45__cpo3endE,@object
	.size		_ZN40_INTERNAL_4d25e242_4_k_cu_36569d4e_230904cuda3std3__45__cpo3endE,(_ZN40_INTERNAL_4d25e242_4_k_cu_36569d4e_230904cuda3std3__419piecewise_constructE - _ZN40_INTERNAL_4d25e242_4_k_cu_36569d4e_230904cuda3std3__45__cpo3endE)
_ZN40_INTERNAL_4d25e242_4_k_cu_36569d4e_230904cuda3std3__45__cpo3endE:
	.zero		1
	.type		_ZN40_INTERNAL_4d25e242_4_k_cu_36569d4e_230904cuda3std3__419piecewise_constructE,@object
	.size		_ZN40_INTERNAL_4d25e242_4_k_cu_36569d4e_230904cuda3std3__419piecewise_constructE,(_ZN40_INTERNAL_4d25e242_4_k_cu_36569d4e_230904cuda3std3__45__cpo4cendE - _ZN40_INTERNAL_4d25e242_4_k_cu_36569d4e_230904cuda3std3__419piecewise_constructE)
_ZN40_INTERNAL_4d25e242_4_k_cu_36569d4e_230904cuda3std3__419piecewise_constructE:
	.zero		1
	.type		_ZN40_INTERNAL_4d25e242_4_k_cu_36569d4e_230904cuda3std3__45__cpo4cendE,@object
	.size		_ZN40_INTERNAL_4d25e242_4_k_cu_36569d4e_230904cuda3std3__45__cpo4cendE,(_ZN40_INTERNAL_4d25e242_4_k_cu_36569d4e_230904cuda3std6ranges3__45__cpo4swapE - _ZN40_INTERNAL_4d25e242_4_k_cu_36569d4e_230904cuda3std3__45__cpo4cendE)
_ZN40_INTERNAL_4d25e242_4_k_cu_36569d4e_230904cuda3std3__45__cpo4cendE:
	.zero		1
	.type		_ZN40_INTERNAL_4d25e242_4_k_cu_36569d4e_230904cuda3std6ranges3__45__cpo4swapE,@object
	.size		_ZN40_INTERNAL_4d25e242_4_k_cu_36569d4e_230904cuda3std6ranges3__45__cpo4swapE,(.L_8 - _ZN40_INTERNAL_4d25e242_4_k_cu_36569d4e_230904cuda3std6ranges3__45__cpo4swapE)
_ZN40_INTERNAL_4d25e242_4_k_cu_36569d4e_230904cuda3std6ranges3__45__cpo4swapE:
	.zero		1
.L_8:


//--------------------- .nv.constant0._ZN7cutlass13device_kernelINS_4gemm6kernel13GemmUniversalIN4cute5tupleIJiiiiEEENS1_10collective13CollectiveMmaINS1_34MainloopSm90TmaGmmaWarpSpecializedILi2ENS5_IJNS4_1CILi4EEENSA_ILi1EEESC_EEENS1_32KernelTmaWarpSpecializedPingpongEEENS5_IJNSA_ILi64EEENSA_ILi128EEESH_EEEfNS5_IJlSC_lEEEfSJ_NS4_8TiledMMAINS4_8MMA_AtomIJNS4_4SM904GMMA30MMA_64x128x8_F32TF32TF32_SS_TNILNSN_7ScaleInE1ELSP_1EEEEEENS4_6LayoutINS5_IJSC_SC_SC_EEENS5_IJNSA_ILi0EEESU_SU_EEEEENS5_IJNS4_10UnderscoreESX_SX_EEEEENS4_13SM90_TMA_LOADENS4_14ComposedLayoutINS4_7SwizzleILi3ELi4ELi3EEENS4_18smem_ptr_flag_bitsILi32EEENSS_INS5_IJNSA_ILi8EEENSA_ILi32EEEEEENS5_IJS17_SC_EEEEEEEvNS4_8identityENS4_23SM90_TMA_LOAD_MULTICASTES1B_vS1C_EENS_8epilogue10collective6detail29Sm90TmaWarpSpecializedAdapterINS1G_15DefaultEpilogueIfSJ_SJ_NS1F_6thread17LinearCombinationIfLi1EffLNS1K_9ScaleType4KindE0ELNS_15FloatRoundStyleE2EfEENS1_15EpilogueDefaultEEEEEvvEEEEvNT_6ParamsE --------------------------
	.section	.nv.constant0._ZN7cutlass13device_kernelINS_4gemm6kernel13GemmUniversalIN4cute5tupleIJiiiiEEENS1_10collective13CollectiveMmaINS1_34MainloopSm90TmaGmmaWarpSpecializedILi2ENS5_IJNS4_1CILi4EEENSA_ILi1EEESC_EEENS1_32KernelTmaWarpSpecializedPingpongEEENS5_IJNSA_ILi64EEENSA_ILi128EEESH_EEEfNS5_IJlSC_lEEEfSJ_NS4_8TiledMMAINS4_8MMA_AtomIJNS4_4SM904GMMA30MMA_64x128x8_F32TF32TF32_SS_TNILNSN_7ScaleInE1ELSP_1EEEEEENS4_6LayoutINS5_IJSC_SC_SC_EEENS5_IJNSA_ILi0EEESU_SU_EEEEENS5_IJNS4_10UnderscoreESX_SX_EEEEENS4_13SM90_TMA_LOADENS4_14ComposedLayoutINS4_7SwizzleILi3ELi4ELi3EEENS4_18smem_ptr_flag_bitsILi32EEENSS_INS5_IJNSA_ILi8EEENSA_ILi32EEEEEENS5_IJS17_SC_EEEEEEEvNS4_8identityENS4_23SM90_TMA_LOAD_MULTICASTES1B_vS1C_EENS_8epilogue10collective6detail29Sm90TmaWarpSpecializedAdapterINS1G_15DefaultEpilogueIfSJ_SJ_NS1F_6thread17LinearCombinationIfLi1EffLNS1K_9ScaleType4KindE0ELNS_15FloatRoundStyleE2EfEENS1_15EpilogueDefaultEEEEEvvEEEEvNT_6ParamsE,"a",@progbits
	.sectionflags	@""
	.align	4
.nv.constant0._ZN7cutlass13device_kernelINS_4gemm6kernel13GemmUniversalIN4cute5tupleIJiiiiEEENS1_10collective13CollectiveMmaINS1_34MainloopSm90TmaGmmaWarpSpecializedILi2ENS5_IJNS4_1CILi4EEENSA_ILi1EEESC_EEENS1_32KernelTmaWarpSpecializedPingpongEEENS5_IJNSA_ILi64EEENSA_ILi128EEESH_EEEfNS5_IJlSC_lEEEfSJ_NS4_8TiledMMAINS4_8MMA_AtomIJNS4_4SM904GMMA30MMA_64x128x8_F32TF32TF32_SS_TNILNSN_7ScaleInE1ELSP_1EEEEEENS4_6LayoutINS5_IJSC_SC_SC_EEENS5_IJNSA_ILi0EEESU_SU_EEEEENS5_IJNS4_10UnderscoreESX_SX_EEEEENS4_13SM90_TMA_LOADENS4_14ComposedLayoutINS4_7SwizzleILi3ELi4ELi3EEENS4_18smem_ptr_flag_bitsILi32EEENSS_INS5_IJNSA_ILi8EEENSA_ILi32EEEEEENS5_IJS17_SC_EEEEEEEvNS4_8identityENS4_23SM90_TMA_LOAD_MULTICASTES1B_vS1C_EENS_8epilogue10collective6detail29Sm90TmaWarpSpecializedAdapterINS1G_15DefaultEpilogueIfSJ_SJ_NS1F_6thread17LinearCombinationIfLi1EffLNS1K_9ScaleType4KindE0ELNS_15FloatRoundStyleE2EfEENS1_15EpilogueDefaultEEEEEvvEEEEvNT_6ParamsE:
	.zero		1664


//--------------------- SYMBOLS --------------------------

	.type		.nv.reservedSmem.offset0,@object
	.size		.nv.reservedSmem.offset0,0x4
	.type		__assertfail,@function
